	.headerflags	@"EF_CUDA_TEXMODE_UNIFIED EF_CUDA_64BIT_ADDRESS EF_CUDA_ACCELERATORS EF_CUDA_SM90 EF_CUDA_VIRTUAL_SM(EF_CUDA_SM90)"
	.elftype	@"ET_EXEC"


//--------------------- .nv.info                  --------------------------
	.section	.nv.info,"",@"SHT_CUDA_INFO"
	.align	4


	//----- nvinfo : EIATTR_REGCOUNT
	.align		4
        /*0000*/ 	.byte	0x04, 0x2f
        /*0002*/ 	.short	(.L_1 - .L_0)
	.align		4
.L_0:
        /*0004*/ 	.word	index@(triton_per_fused_native_group_norm_21)
        /*0008*/ 	.word	0x00000020


	//----- nvinfo : EIATTR_MIN_STACK_SIZE
	.align		4
.L_1:
        /*000c*/ 	.byte	0x04, 0x12
        /*000e*/ 	.short	(.L_3 - .L_2)
	.align		4
.L_2:
        /*0010*/ 	.word	index@(triton_per_fused_native_group_norm_21)
        /*0014*/ 	.word	0x00000000


	//----- nvinfo : EIATTR_FRAME_SIZE
	.align		4
.L_3:
        /*0018*/ 	.byte	0x04, 0x11
        /*001a*/ 	.short	(.L_5 - .L_4)
	.align		4
.L_4:
        /*001c*/ 	.word	index@(triton_per_fused_native_group_norm_21)
        /*0020*/ 	.word	0x00000000


	//----- nvinfo : EIATTR_MIN_STACK_SIZE
	.align		4
.L_5:
        /*0024*/ 	.byte	0x04, 0x12
        /*0026*/ 	.short	(.L_7 - .L_6)
	.align		4
.L_6:
        /*0028*/ 	.word	index@(triton_per_fused_native_group_norm_21)
        /*002c*/ 	.word	0x00000000
.L_7:


//--------------------- .nv.info.triton_per_fused_native_group_norm_21 --------------------------
	.section	.nv.info.triton_per_fused_native_group_norm_21,"",@"SHT_CUDA_INFO"
	.sectionflags	@""
	.align	4


	//----- nvinfo : EIATTR_CUDA_API_VERSION
	.align		4
        /*0000*/ 	.byte	0x04, 0x37
        /*0002*/ 	.short	(.L_9 - .L_8)
.L_8:
        /*0004*/ 	.word	0x0000007c


	//----- nvinfo : EIATTR_KPARAM_INFO
	.align		4
.L_9:
        /*0008*/ 	.byte	0x04, 0x17
        /*000a*/ 	.short	(.L_11 - .L_10)
.L_10:
        /*000c*/ 	.word	0x00000000
        /*0010*/ 	.short	0x0007
        /*0012*/ 	.short	0x0034
        /*0014*/ 	.byte	0x00, 0xf0, 0x11, 0x00


	//----- nvinfo : EIATTR_KPARAM_INFO
	.align		4
.L_11:
        /*0018*/ 	.byte	0x04, 0x17
        /*001a*/ 	.short	(.L_13 - .L_12)
.L_12:
        /*001c*/ 	.word	0x00000000
        /*0020*/ 	.short	0x0006
        /*0022*/ 	.short	0x0030
        /*0024*/ 	.byte	0x00, 0xf0, 0x11, 0x00


	//----- nvinfo : EIATTR_KPARAM_INFO
	.align		4
.L_13:
        /*0028*/ 	.byte	0x04, 0x17
        /*002a*/ 	.short	(.L_15 - .L_14)
.L_14:
        /*002c*/ 	.word	0x00000000
        /*0030*/ 	.short	0x0005
        /*0032*/ 	.short	0x0028
        /*0034*/ 	.byte	0x00, 0xf4, 0x21, 0x00


	//----- nvinfo : EIATTR_KPARAM_INFO
	.align		4
.L_15:
        /*0038*/ 	.byte	0x04, 0x17
        /*003a*/ 	.short	(.L_17 - .L_16)
.L_16:
        /*003c*/ 	.word	0x00000000
        /*0040*/ 	.short	0x0004
        /*0042*/ 	.short	0x0020
        /*0044*/ 	.byte	0x00, 0xf4, 0x21, 0x00


	//----- nvinfo : EIATTR_KPARAM_INFO
	.align		4
.L_17:
        /*0048*/ 	.byte	0x04, 0x17
        /*004a*/ 	.short	(.L_19 - .L_18)
.L_18:
        /*004c*/ 	.word	0x00000000
        /*0050*/ 	.short	0x0003
        /*0052*/ 	.short	0x0018
        /*0054*/ 	.byte	0x00, 0xf4, 0x21, 0x00


	//----- nvinfo : EIATTR_KPARAM_INFO
	.align		4
.L_19:
        /*0058*/ 	.byte	0x04, 0x17
        /*005a*/ 	.short	(.L_21 - .L_20)
.L_20:
        /*005c*/ 	.word	0x00000000
        /*0060*/ 	.short	0x0002
        /*0062*/ 	.short	0x0010
        /*0064*/ 	.byte	0x00, 0xf4, 0x21, 0x00


	//----- nvinfo : EIATTR_KPARAM_INFO
	.align		4
.L_21:
        /*0068*/ 	.byte	0x04, 0x17
        /*006a*/ 	.short	(.L_23 - .L_22)
.L_22:
        /*006c*/ 	.word	0x00000000
        /*0070*/ 	.short	0x0001
        /*0072*/ 	.short	0x0008
        /*0074*/ 	.byte	0x00, 0xf4, 0x21, 0x00


	//----- nvinfo : EIATTR_KPARAM_INFO
	.align		4
.L_23:
        /*0078*/ 	.byte	0x04, 0x17
        /*007a*/ 	.short	(.L_25 - .L_24)
.L_24:
        /*007c*/ 	.word	0x00000000
        /*0080*/ 	.short	0x0000
        /*0082*/ 	.short	0x0000
        /*0084*/ 	.byte	0x00, 0xf4, 0x21, 0x00


	//----- nvinfo : EIATTR_SPARSE_MMA_MASK
	.align		4
.L_25:
        /*0088*/ 	.byte	0x03, 0x50
        /*008a*/ 	.short	0x0000


	//----- nvinfo : EIATTR_MAXREG_COUNT
	.align		4
        /*008c*/ 	.byte	0x03, 0x1b
        /*008e*/ 	.short	0x00ff


	//----- nvinfo : EIATTR_COOP_GROUP_MASK_REGIDS
	.align		4
        /*0090*/ 	.byte	0x04, 0x29
        /*0092*/ 	.short	(.L_27 - .L_26)


	//   ....[0]....
.L_26:
        /*0094*/ 	.word	0xffffffff


	//   ....[1]....
        /*0098*/ 	.word	0xffffffff


	//   ....[2]....
        /*009c*/ 	.word	0xffffffff


	//   ....[3]....
        /*00a0*/ 	.word	0xffffffff


	//   ....[4]....
        /*00a4*/ 	.word	0xffffffff


	//   ....[5]....
        /*00a8*/ 	.word	0xffffffff


	//   ....[6]....
        /*00ac*/ 	.word	0xffffffff


	//   ....[7]....
        /*00b0*/ 	.word	0xffffffff


	//   ....[8]....
        /*00b4*/ 	.word	0xffffffff


	//   ....[9]....
        /*00b8*/ 	.word	0xffffffff


	//   ....[10]....
        /*00bc*/ 	.word	0xffffffff


	//   ....[11]....
        /*00c0*/ 	.word	0xffffffff


	//   ....[12]....
        /*00c4*/ 	.word	0xffffffff


	//   ....[13]....
        /*00c8*/ 	.word	0xffffffff


	//   ....[14]....
        /*00cc*/ 	.word	0xffffffff


	//   ....[15]....
        /*00d0*/ 	.word	0xffffffff


	//   ....[16]....
        /*00d4*/ 	.word	0xffffffff


	//   ....[17]....
        /*00d8*/ 	.word	0xffffffff


	//   ....[18]....
        /*00dc*/ 	.word	0xffffffff


	//   ....[19]....
        /*00e0*/ 	.word	0xffffffff


	//   ....[20]....
        /*00e4*/ 	.word	0xffffffff


	//   ....[21]....
        /*00e8*/ 	.word	0xffffffff


	//   ....[22]....
        /*00ec*/ 	.word	0xffffffff


	//   ....[23]....
        /*00f0*/ 	.word	0xffffffff


	//   ....[24]....
        /*00f4*/ 	.word	0xffffffff


	//   ....[25]....
        /*00f8*/ 	.word	0xffffffff


	//   ....[26]....
        /*00fc*/ 	.word	0xffffffff


	//   ....[27]....
        /*0100*/ 	.word	0xffffffff


	//   ....[28]....
        /*0104*/ 	.word	0xffffffff


	//   ....[29]....
        /*0108*/ 	.word	0xffffffff


	//   ....[30]....
        /*010c*/ 	.word	0xffffffff


	//   ....[31]....
        /*0110*/ 	.word	0xffffffff


	//   ....[32]....
        /*0114*/ 	.word	0xffffffff


	//   ....[33]....
        /*0118*/ 	.word	0xffffffff


	//   ....[34]....
        /*011c*/ 	.word	0xffffffff


	//   ....[35]....
        /*0120*/ 	.word	0xffffffff


	//   ....[36]....
        /*0124*/ 	.word	0xffffffff


	//   ....[37]....
        /*0128*/ 	.word	0xffffffff


	//   ....[38]....
        /*012c*/ 	.word	0xffffffff


	//   ....[39]....
        /*0130*/ 	.word	0xffffffff


	//   ....[40]....
        /*0134*/ 	.word	0xffffffff


	//   ....[41]....
        /*0138*/ 	.word	0xffffffff


	//   ....[42]....
        /*013c*/ 	.word	0xffffffff


	//   ....[43]....
        /*0140*/ 	.word	0xffffffff


	//   ....[44]....
        /*0144*/ 	.word	0xffffffff


	//   ....[45]....
        /*0148*/ 	.word	0xffffffff


	//   ....[46]....
        /*014c*/ 	.word	0xffffffff


	//   ....[47]....
        /*0150*/ 	.word	0xffffffff


	//   ....[48]....
        /*0154*/ 	.word	0xffffffff


	//   ....[49]....
        /*0158*/ 	.word	0xffffffff


	//   ....[50]....
        /*015c*/ 	.word	0xffffffff


	//   ....[51]....
        /*0160*/ 	.word	0xffffffff


	//   ....[52]....
        /*0164*/ 	.word	0xffffffff


	//   ....[53]....
        /*0168*/ 	.word	0xffffffff


	//----- nvinfo : EIATTR_COOP_GROUP_INSTR_OFFSETS
	.align		4
.L_27:
        /*016c*/ 	.byte	0x04, 0x28
        /*016e*/ 	.short	(.L_29 - .L_28)


	//   ....[0]....
.L_28:
        /*0170*/ 	.word	0x00000270


	//   ....[1]....
        /*0174*/ 	.word	0x000002c0


	//   ....[2]....
        /*0178*/ 	.word	0x000002f0


	//   ....[3]....
        /*017c*/ 	.word	0x00000330


	//   ....[4]....
        /*0180*/ 	.word	0x000003e0


	//   ....[5]....
        /*0184*/ 	.word	0x000004c0


	//   ....[6]....
        /*0188*/ 	.word	0x00000500


	//   ....[7]....
        /*018c*/ 	.word	0x00000520


	//   ....[8]....
        /*0190*/ 	.word	0x00000540


	//   ....[9]....
        /*0194*/ 	.word	0x000005e0


	//   ....[10]....
        /*0198*/ 	.word	0x000006a0


	//   ....[11]....
        /*019c*/ 	.word	0x00000700


	//   ....[12]....
        /*01a0*/ 	.word	0x000007b0


	//   ....[13]....
        /*01a4*/ 	.word	0x000007e0


	//   ....[14]....
        /*01a8*/ 	.word	0x00000890


	//   ....[15]....
        /*01ac*/ 	.word	0x00000920


	//   ....[16]....
        /*01b0*/ 	.word	0x00000980


	//   ....[17]....
        /*01b4*/ 	.word	0x00000a60


	//   ....[18]....
        /*01b8*/ 	.word	0x00000a90


	//   ....[19]....
        /*01bc*/ 	.word	0x00000ae0


	//   ....[20]....
        /*01c0*/ 	.word	0x00000b60


	//   ....[21]....
        /*01c4*/ 	.word	0x00000c10


	//   ....[22]....
        /*01c8*/ 	.word	0x00000c90


	//   ....[23]....
        /*01cc*/ 	.word	0x00000ce0


	//   ....[24]....
        /*01d0*/ 	.word	0x00000d10


	//   ....[25]....
        /*01d4*/ 	.word	0x00000d60


	//   ....[26]....
        /*01d8*/ 	.word	0x00000e50


	//   ....[27]....
        /*01dc*/ 	.word	0x00000e90


	//   ....[28]....
        /*01e0*/ 	.word	0x00000ec0


	//   ....[29]....
        /*01e4*/ 	.word	0x00000fe0


	//   ....[30]....
        /*01e8*/ 	.word	0x00001020


	//   ....[31]....
        /*01ec*/ 	.word	0x000010a0


	//   ....[32]....
        /*01f0*/ 	.word	0x00001160


	//   ....[33]....
        /*01f4*/ 	.word	0x00001170


	//   ....[34]....
        /*01f8*/ 	.word	0x000011b0


	//   ....[35]....
        /*01fc*/ 	.word	0x000012b0


	//   ....[36]....
        /*0200*/ 	.word	0x000012e0


	//   ....[37]....
        /*0204*/ 	.word	0x00001320


	//   ....[38]....
        /*0208*/ 	.word	0x00001440


	//   ....[39]....
        /*020c*/ 	.word	0x00001470


	//   ....[40]....
        /*0210*/ 	.word	0x00001490


	//   ....[41]....
        /*0214*/ 	.word	0x000015c0


	//   ....[42]....
        /*0218*/ 	.word	0x00001620


	//   ....[43]....
        /*021c*/ 	.word	0x00001670


	//   ....[44]....
        /*0220*/ 	.word	0x000016e0


	//   ....[45]....
        /*0224*/ 	.word	0x000016f0


	//   ....[46]....
        /*0228*/ 	.word	0x000018a0


	//   ....[47]....
        /*022c*/ 	.word	0x000018c0


	//   ....[48]....
        /*0230*/ 	.word	0x00001a40


	//   ....[49]....
        /*0234*/ 	.word	0x00001a50


	//   ....[50]....
        /*0238*/ 	.word	0x00001a60


	//   ....[51]....
        /*023c*/ 	.word	0x00001ae0


	//   ....[52]....
        /*0240*/ 	.word	0x00001be0


	//   ....[53]....
        /*0244*/ 	.word	0x00001c50


	//----- nvinfo : EIATTR_EXIT_INSTR_OFFSETS
	.align		4
.L_29:
        /*0248*/ 	.byte	0x04, 0x1c
        /*024a*/ 	.short	(.L_31 - .L_30)


	//   ....[0]....
.L_30:
        /*024c*/ 	.word	0x00001f80


	//   ....[1]....
        /*0250*/ 	.word	0x00001fd0


	//----- nvinfo : EIATTR_REQNTID
	.align		4
.L_31:
        /*0254*/ 	.byte	0x04, 0x10
        /*0256*/ 	.short	(.L_33 - .L_32)
.L_32:
        /*0258*/ 	.word	0x00000080
        /*025c*/ 	.word	0x00000001
        /*0260*/ 	.word	0x00000001


	//----- nvinfo : EIATTR_CBANK_PARAM_SIZE
	.align		4
.L_33:
        /*0264*/ 	.byte	0x03, 0x19
        /*0266*/ 	.short	0x0038


	//----- nvinfo : EIATTR_PARAM_CBANK
	.align		4
        /*0268*/ 	.byte	0x04, 0x0a
        /*026a*/ 	.short	(.L_35 - .L_34)
	.align		4
.L_34:
        /*026c*/ 	.word	index@(.nv.constant0.triton_per_fused_native_group_norm_21)
        /*0270*/ 	.short	0x0210
        /*0272*/ 	.short	0x0038


	//----- nvinfo : EIATTR_SW_WAR
	.align		4
.L_35:
        /*0274*/ 	.byte	0x04, 0x36
        /*0276*/ 	.short	(.L_37 - .L_36)
.L_36:
        /*0278*/ 	.word	0x00000008
.L_37:


//--------------------- .nv.callgraph             --------------------------
	.section	.nv.callgraph,"",@"SHT_CUDA_CALLGRAPH"
	.align	4
	.sectionentsize	8
	.align		4
        /*0000*/ 	.word	0x00000000
	.align		4
        /*0004*/ 	.word	0xffffffff
	.align		4
        /*0008*/ 	.word	0x00000000
	.align		4
        /*000c*/ 	.word	0xfffffffe
	.align		4
        /*0010*/ 	.word	0x00000000
	.align		4
        /*0014*/ 	.word	0xfffffffd
	.align		4
        /*0018*/ 	.word	0x00000000
	.align		4
        /*001c*/ 	.word	0xfffffffc


//--------------------- .text.triton_per_fused_native_group_norm_21 --------------------------
	.section	.text.triton_per_fused_native_group_norm_21,"ax",@progbits
	.sectionflags	@"SHF_BARRIERS=1"
	.align	128
        .global         triton_per_fused_native_group_norm_21
        .type           triton_per_fused_native_group_norm_21,@function
        .size           triton_per_fused_native_group_norm_21,(.L_x_1 - triton_per_fused_native_group_norm_21)
        .other          triton_per_fused_native_group_norm_21,@"STO_CUDA_ENTRY STV_DEFAULT"
triton_per_fused_native_group_norm_21:
.text.triton_per_fused_native_group_norm_21:
[----:B------:R-:W0:Y:S02]  /*0000*/  LDC R1, c[0x0][0x28] ;  /* 0x00000a00ff017b82 */ /* 0x000e240000000800 */
[----:B------:R-:W1:Y:S01]  /*0010*/  S2R R3, SR_CTAID.X ;  /* 0x0000000000037919 */ /* 0x000e620000002500 */
[----:B------:R-:W2:Y:S01]  /*0020*/  LDC.64 R8, c[0x0][0x220] ;  /* 0x00008800ff087b82 */ /* 0x000ea20000000a00 */
[----:B------:R-:W-:Y:S01]  /*0030*/  ULDC.64 UR6, c[0x0][0x208] ;  /* 0x0000820000067ab9 */ /* 0x000fe20000000a00 */
[----:B------:R-:W3:Y:S06]  /*0040*/  S2R R0, SR_TID.X ;  /* 0x0000000000007919 */ /* 0x000eec0000002100 */
[----:B------:R-:W4:Y:S08]  /*0050*/  LDC.64 R20, c[0x0][0x210] ;  /* 0x00008400ff147b82 */ /* 0x000f300000000a00 */
[----:B------:R-:W5:Y:S01]  /*0060*/  LDC.64 R22, c[0x0][0x218] ;  /* 0x00008600ff167b82 */ /* 0x000f620000000a00 */
[----:B-1----:R-:W-:-:S02]  /*0070*/  SHF.L.U32 R3, R3, 0x3, RZ ;  /* 0x0000000303037819 */ /* 0x002fc400000006ff */
[----:B---3--:R-:W-:Y:S02]  /*0080*/  SHF.L.U32 R16, R0, 0x2, RZ ;  /* 0x0000000200107819 */ /* 0x008fe400000006ff */
[----:B------:R-:W-:Y:S02]  /*0090*/  SHF.R.U32.HI R10, RZ, 0x1, R0 ;  /* 0x00000001ff0a7819 */ /* 0x000fe40000011600 */
[----:B------:R-:W-:-:S04]  /*00a0*/  LOP3.LUT R4, R3, 0x4, R16, 0xf8, !PT ;  /* 0x0000000403047812 */ /* 0x000fc800078ef810 */
[C---:B------:R-:W-:Y:S01]  /*00b0*/  ISETP.GE.AND P0, PT, R4.reuse, 0xc0, PT ;  /* 0x000000c00400780c */ /* 0x040fe20003f06270 */
[----:B------:R-:W-:-:S05]  /*00c0*/  IMAD.HI R5, R4, 0x2aaaaaab, RZ ;  /* 0x2aaaaaab04057827 */ /* 0x000fca00078e02ff */
[----:B------:R-:W-:-:S04]  /*00d0*/  SHF.R.U32.HI R6, RZ, 0x1f, R5 ;  /* 0x0000001fff067819 */ /* 0x000fc80000011605 */
[----:B------:R-:W-:Y:S02]  /*00e0*/  LEA.HI.SX32 R7, R5, R6, 0x1d ;  /* 0x0000000605077211 */ /* 0x000fe400078feaff */
[----:B------:R-:W-:-:S03]  /*00f0*/  SGXT.U32 R5, R10, 0x6 ;  /* 0x000000060a05781a */ /* 0x000fc60000000000 */
[----:B------:R-:W-:-:S04]  /*0100*/  IMAD R6, R7, -0x30, R4 ;  /* 0xffffffd007067824 */ /* 0x000fc800078e0204 */
[----:B------:R-:W-:Y:S01]  /*0110*/  IMAD R6, R5, 0x30, R6 ;  /* 0x0000003005067824 */ /* 0x000fe200078e0206 */
[----:B------:R-:W-:-:S03]  /*0120*/  CS2R R4, SRZ ;  /* 0x0000000000047805 */ /* 0x000fc6000001ff00 */
[----:B------:R-:W-:Y:S01]  /*0130*/  IMAD R13, R7, 0xc00, R6 ;  /* 0x00000c00070d7824 */ /* 0x000fe200078e0206 */
[----:B------:R-:W-:-:S03]  /*0140*/  CS2R R6, SRZ ;  /* 0x0000000000067805 */ /* 0x000fc6000001ff00 */
[----:B--2---:R-:W-:-:S05]  /*0150*/  IMAD.WIDE R14, R13, 0x4, R8 ;  /* 0x000000040d0e7825 */ /* 0x004fca00078e0208 */
[----:B------:R1:W2:Y:S01]  /*0160*/  @!P0 LDG.E.128 R4, desc[UR6][R14.64] ;  /* 0x000000060e048981 */ /* 0x0002a2000c1e1d00 */
[----:B------:R-:W-:Y:S02]  /*0170*/  CS2R R8, SRZ ;  /* 0x0000000000087805 */ /* 0x000fe4000001ff00 */
[----:B------:R-:W-:Y:S01]  /*0180*/  CS2R R10, SRZ ;  /* 0x00000000000a7805 */ /* 0x000fe2000001ff00 */
[----:B----4-:R-:W-:-:S05]  /*0190*/  IMAD.WIDE R20, R13, 0x4, R20 ;  /* 0x000000040d147825 */ /* 0x010fca00078e0214 */
[----:B------:R-:W3:Y:S01]  /*01a0*/  @!P0 LDG.E.128 R8, desc[UR6][R20.64] ;  /* 0x0000000614088981 */ /* 0x000ee2000c1e1d00 */
[----:B-----5:R-:W-:Y:S01]  /*01b0*/  IMAD.WIDE R22, R13, 0x4, R22 ;  /* 0x000000040d167825 */ /* 0x020fe200078e0216 */
[----:B------:R-:W-:Y:S02]  /*01c0*/  CS2R R12, SRZ ;  /* 0x00000000000c7805 */ /* 0x000fe4000001ff00 */
[----:B-1----:R-:W-:-:S06]  /*01d0*/  CS2R R14, SRZ ;  /* 0x00000000000e7805 */ /* 0x002fcc000001ff00 */
[----:B------:R-:W4:Y:S01]  /*01e0*/  @!P0 LDG.E.128 R12, desc[UR6][R22.64] ;  /* 0x00000006160c8981 */ /* 0x000f22000c1e1d00 */
[----:B------:R-:W1:Y:S01]  /*01f0*/  S2UR UR5, SR_CgaCtaId ;  /* 0x00000000000579c3 */ /* 0x000e620000008800 */
[----:B------:R-:W-:Y:S02]  /*0200*/  UMOV UR4, 0x400 ;  /* 0x0000040000047882 */ /* 0x000fe40000000000 */
[----:B-1----:R-:W-:Y:S01]  /*0210*/  UPRMT UR4, UR5, 0x654, UR4 ;  /* 0x0000065405047896 */ /* 0x002fe20008000004 */
[----:B--2---:R-:W-:Y:S02]  /*0220*/  SEL R4, R4, RZ, !P0 ;  /* 0x000000ff04047207 */ /* 0x004fe40004000000 */
[----:B------:R-:W-:Y:S02]  /*0230*/  SEL R5, R5, RZ, !P0 ;  /* 0x000000ff05057207 */ /* 0x000fe40004000000 */
[----:B------:R-:W-:Y:S02]  /*0240*/  FSEL R25, R4, RZ, !P0 ;  /* 0x000000ff04197208 */ /* 0x000fe40004000000 */
[----:B------:R-:W-:-:S02]  /*0250*/  SEL R6, R6, RZ, !P0 ;  /* 0x000000ff06067207 */ /* 0x000fc40004000000 */
[----:B---3--:R-:W-:Y:S01]  /*0260*/  SEL R8, R8, RZ, !P0 ;  /* 0x000000ff08087207 */ /* 0x008fe20004000000 */
[----:B------:R-:W1:Y:S01]  /*0270*/  SHFL.BFLY PT, R4, R25, 0x10, 0x1f ;  /* 0x0e001f0019047f89 */ /* 0x000e6200000e0000 */
[----:B------:R-:W-:Y:S02]  /*0280*/  SEL R9, R9, RZ, !P0 ;  /* 0x000000ff09097207 */ /* 0x000fe40004000000 */
[----:B------:R-:W-:Y:S02]  /*0290*/  FSEL R27, R8, RZ, !P0 ;  /* 0x000000ff081b7208 */ /* 0x000fe40004000000 */
[----:B------:R-:W-:Y:S02]  /*02a0*/  FSEL R8, R5, RZ, !P0 ;  /* 0x000000ff05087208 */ /* 0x000fe40004000000 */
[----:B------:R-:W-:Y:S01]  /*02b0*/  SEL R10, R10, RZ, !P0 ;  /* 0x000000ff0a0a7207 */ /* 0x000fe20004000000 */
[----:B------:R-:W2:Y:S01]  /*02c0*/  SHFL.BFLY PT, R20, R27, 0x10, 0x1f ;  /* 0x0e001f001b147f89 */ /* 0x000ea200000e0000 */
[----:B----4-:R-:W-:-:S02]  /*02d0*/  SEL R12, R12, RZ, !P0 ;  /* 0x000000ff0c0c7207 */ /* 0x010fc40004000000 */
[----:B------:R-:W-:Y:S01]  /*02e0*/  SEL R13, R13, RZ, !P0 ;  /* 0x000000ff0d0d7207 */ /* 0x000fe20004000000 */
[----:B------:R-:W3:Y:S01]  /*02f0*/  SHFL.BFLY PT, R21, R8, 0x10, 0x1f ;  /* 0x0e001f0008157f89 */ /* 0x000ee200000e0000 */
[----:B------:R-:W-:Y:S02]  /*0300*/  FSEL R10, R10, RZ, !P0 ;  /* 0x000000ff0a0a7208 */ /* 0x000fe40004000000 */
[----:B------:R-:W-:Y:S02]  /*0310*/  SEL R11, R11, RZ, !P0 ;  /* 0x000000ff0b0b7207 */ /* 0x000fe40004000000 */
[----:B------:R-:W-:Y:S01]  /*0320*/  SEL R15, R15, RZ, !P0 ;  /* 0x000000ff0f0f7207 */ /* 0x000fe20004000000 */
[----:B------:R-:W-:Y:S03]  /*0330*/  SHFL.BFLY PT, R29, R10, 0x10, 0x1f ;  /* 0x0e001f000a1d7f89 */ /* 0x000fe600000e0000 */
[----:B------:R-:W-:Y:S01]  /*0340*/  FSEL R15, R15, RZ, !P0 ;  /* 0x000000ff0f0f7208 */ /* 0x000fe20004000000 */
[----:B-1----:R-:W-:-:S04]  /*0350*/  FADD R19, R25, R4 ;  /* 0x0000000419137221 */ /* 0x002fc80000000000 */
[C---:B------:R-:W-:Y:S01]  /*0360*/  FMUL R24, R19.reuse, 0.25 ;  /* 0x3e80000013187820 */ /* 0x040fe20000400000 */
[C---:B------:R-:W-:Y:S02]  /*0370*/  FSETP.GEU.AND P2, PT, |R19|.reuse, 1.175494350822287508e-38, PT ;  /* 0x008000001300780b */ /* 0x040fe40003f4e200 */
[----:B------:R-:W-:Y:S01]  /*0380*/  FSETP.GT.AND P1, PT, |R19|, 8.50705917302346158658e+37, PT ;  /* 0x7e8000001300780b */ /* 0x000fe20003f24200 */
[----:B--2---:R-:W-:-:S03]  /*0390*/  FADD R20, -R27, R20 ;  /* 0x000000141b147221 */ /* 0x004fc60000000100 */
[----:B------:R-:W-:Y:S02]  /*03a0*/  FSEL R22, R24, R19, P1 ;  /* 0x0000001318167208 */ /* 0x000fe40000800000 */
[----:B------:R-:W-:Y:S01]  /*03b0*/  FSEL R24, R12, RZ, !P0 ;  /* 0x000000ff0c187208 */ /* 0x000fe20004000000 */
[----:B------:R-:W-:-:S04]  /*03c0*/  FMUL R12, R20, R20 ;  /* 0x00000014140c7220 */ /* 0x000fc80000400000 */
[----:B------:R-:W-:Y:S01]  /*03d0*/  @!P2 FMUL R22, R22, 16777216 ;  /* 0x4b8000001616a820 */ /* 0x000fe20000400000 */
[----:B------:R-:W1:Y:S01]  /*03e0*/  SHFL.BFLY PT, R23, R24, 0x10, 0x1f ;  /* 0x0e001f0018177f89 */ /* 0x000e6200000e0000 */
[----:B------:R-:W-:Y:S01]  /*03f0*/  @P1 FMUL R4, R4, 0.25 ;  /* 0x3e80000004041820 */ /* 0x000fe20000400000 */
[----:B------:R-:W-:Y:S01]  /*0400*/  FSETP.NEU.AND P1, PT, R19, RZ, PT ;  /* 0x000000ff1300720b */ /* 0x000fe20003f2d000 */
[----:B------:R2:W4:Y:S01]  /*0410*/  MUFU.RCP R5, R22 ;  /* 0x0000001600057308 */ /* 0x0005220000001000 */
[----:B------:R-:W-:Y:S01]  /*0420*/  FMUL R25, R25, R12 ;  /* 0x0000000c19197220 */ /* 0x000fe20000400000 */
[----:B------:R-:W-:Y:S01]  /*0430*/  @!P2 FMUL R4, R4, 16777216 ;  /* 0x4b8000000404a820 */ /* 0x000fe20000400000 */
[----:B--2---:R-:W-:-:S03]  /*0440*/  FSEL R22, R9, RZ, !P0 ;  /* 0x000000ff09167208 */ /* 0x004fc60004000000 */
[----:B----4-:R-:W-:Y:S01]  /*0450*/  FMUL R4, R5, R4 ;  /* 0x0000000405047220 */ /* 0x010fe20000400000 */
[----:B---3--:R-:W-:-:S04]  /*0460*/  FADD R5, R8, R21 ;  /* 0x0000001508057221 */ /* 0x008fc80000000000 */
[----:B------:R-:W-:Y:S01]  /*0470*/  FSEL R4, R4, RZ, P1 ;  /* 0x000000ff04047208 */ /* 0x000fe20000800000 */
[C---:B------:R-:W-:Y:S01]  /*0480*/  FMUL R12, R5.reuse, 0.25 ;  /* 0x3e800000050c7820 */ /* 0x040fe20000400000 */
[C---:B------:R-:W-:Y:S01]  /*0490*/  FSETP.GEU.AND P2, PT, |R5|.reuse, 1.175494350822287508e-38, PT ;  /* 0x008000000500780b */ /* 0x040fe20003f4e200 */
[----:B-1----:R-:W-:Y:S01]  /*04a0*/  FADD R9, R24, R23 ;  /* 0x0000001718097221 */ /* 0x002fe20000000000 */
[----:B------:R-:W-:Y:S01]  /*04b0*/  FSETP.GT.AND P1, PT, |R5|, 8.50705917302346158658e+37, PT ;  /* 0x7e8000000500780b */ /* 0x000fe20003f24200 */
[----:B------:R-:W1:Y:S01]  /*04c0*/  SHFL.BFLY PT, R24, R19, 0x8, 0x1f ;  /* 0x0d001f0013187f89 */ /* 0x000e6200000e0000 */
[----:B------:R-:W-:Y:S01]  /*04d0*/  FFMA R20, R20, R4, R27 ;  /* 0x0000000414147223 */ /* 0x000fe2000000001b */
[----:B------:R-:W-:Y:S01]  /*04e0*/  FFMA R9, R4, R25, R9 ;  /* 0x0000001904097223 */ /* 0x000fe20000000009 */
[----:B------:R-:W-:Y:S01]  /*04f0*/  FSEL R28, R12, R5, P1 ;  /* 0x000000050c1c7208 */ /* 0x000fe20000800000 */
[----:B------:R-:W2:Y:S01]  /*0500*/  SHFL.BFLY PT, R27, R22, 0x10, 0x1f ;  /* 0x0e001f00161b7f89 */ /* 0x000ea200000e0000 */
[----:B------:R-:W-:-:S03]  /*0510*/  FSEL R12, R13, RZ, !P0 ;  /* 0x000000ff0d0c7208 */ /* 0x000fc60004000000 */
[----:B------:R-:W-:Y:S02]  /*0520*/  SHFL.BFLY PT, R26, R5, 0x8, 0x1f ;  /* 0x0d001f00051a7f89 */ /* 0x000fe400000e0000 */
[----:B------:R-:W-:Y:S02]  /*0530*/  @!P2 FMUL R28, R28, 16777216 ;  /* 0x4b8000001c1ca820 */ /* 0x000fe40000400000 */
[----:B------:R-:W3:Y:S01]  /*0540*/  SHFL.BFLY PT, R13, R12, 0x10, 0x1f ;  /* 0x0e001f000c0d7f89 */ /* 0x000ee200000e0000 */
[----:B------:R-:W-:Y:S01]  /*0550*/  @P1 FMUL R21, R21, 0.25 ;  /* 0x3e80000015151820 */ /* 0x000fe20000400000 */
[----:B------:R-:W-:Y:S02]  /*0560*/  FSETP.NEU.AND P1, PT, R5, RZ, PT ;  /* 0x000000ff0500720b */ /* 0x000fe40003f2d000 */
[----:B------:R-:W4:Y:S01]  /*0570*/  MUFU.RCP R28, R28 ;  /* 0x0000001c001c7308 */ /* 0x000f220000001000 */
[----:B------:R-:W-:Y:S01]  /*0580*/  @!P2 FMUL R21, R21, 16777216 ;  /* 0x4b8000001515a820 */ /* 0x000fe20000400000 */
[----:B-1----:R-:W-:Y:S01]  /*0590*/  FADD R4, R19, R24 ;  /* 0x0000001813047221 */ /* 0x002fe20000000000 */
[----:B--2---:R-:W-:-:S04]  /*05a0*/  FADD R27, -R22, R27 ;  /* 0x0000001b161b7221 */ /* 0x004fc80000000100 */
[----:B------:R-:W-:Y:S01]  /*05b0*/  FSETP.GEU.AND P3, PT, |R4|, 1.175494350822287508e-38, PT ;  /* 0x008000000400780b */ /* 0x000fe20003f6e200 */
[----:B----4-:R-:W-:Y:S01]  /*05c0*/  FMUL R21, R28, R21 ;  /* 0x000000151c157220 */ /* 0x010fe20000400000 */
[----:B------:R-:W-:Y:S01]  /*05d0*/  FMUL R23, R27, R27 ;  /* 0x0000001b1b177220 */ /* 0x000fe20000400000 */
[----:B------:R-:W1:Y:S01]  /*05e0*/  SHFL.BFLY PT, R28, R9, 0x8, 0x1f ;  /* 0x0d001f00091c7f89 */ /* 0x000e6200000e0000 */
[----:B---3--:R-:W-:Y:S02]  /*05f0*/  FADD R12, R12, R13 ;  /* 0x0000000d0c0c7221 */ /* 0x008fe40000000000 */
[----:B------:R-:W-:Y:S01]  /*0600*/  FSEL R21, R21, RZ, P1 ;  /* 0x000000ff15157208 */ /* 0x000fe20000800000 */
[C---:B------:R-:W-:Y:S01]  /*0610*/  FMUL R13, R4.reuse, 0.25 ;  /* 0x3e800000040d7820 */ /* 0x040fe20000400000 */
[----:B------:R-:W-:Y:S01]  /*0620*/  FSETP.GT.AND P1, PT, |R4|, 8.50705917302346158658e+37, PT ;  /* 0x7e8000000400780b */ /* 0x000fe20003f24200 */
[----:B------:R-:W-:Y:S01]  /*0630*/  FMUL R23, R8, R23 ;  /* 0x0000001708177220 */ /* 0x000fe20000400000 */
[----:B------:R-:W-:Y:S01]  /*0640*/  FADD R8, R5, R26 ;  /* 0x0000001a05087221 */ /* 0x000fe20000000000 */
[----:B------:R-:W-:Y:S01]  /*0650*/  FFMA R22, R27, R21, R22 ;  /* 0x000000151b167223 */ /* 0x000fe20000000016 */
[----:B------:R-:W-:Y:S01]  /*0660*/  FSEL R13, R13, R4, P1 ;  /* 0x000000040d0d7208 */ /* 0x000fe20000800000 */
[----:B------:R-:W-:Y:S01]  /*0670*/  FFMA R12, R21, R23, R12 ;  /* 0x00000017150c7223 */ /* 0x000fe2000000000c */
[C---:B------:R-:W-:Y:S01]  /*0680*/  FMUL R21, R8.reuse, 0.25 ;  /* 0x3e80000008157820 */ /* 0x040fe20000400000 */
[C---:B------:R-:W-:Y:S01]  /*0690*/  FSETP.GEU.AND P4, PT, |R8|.reuse, 1.175494350822287508e-38, PT ;  /* 0x008000000800780b */ /* 0x040fe20003f8e200 */
[----:B------:R-:W2:Y:S01]  /*06a0*/  SHFL.BFLY PT, R23, R22, 0x8, 0x1f ;  /* 0x0d001f0016177f89 */ /* 0x000ea200000e0000 */
[----:B------:R-:W-:Y:S01]  /*06b0*/  @!P3 FMUL R13, R13, 16777216 ;  /* 0x4b8000000d0db820 */ /* 0x000fe20000400000 */
[----:B------:R-:W-:-:S03]  /*06c0*/  FSETP.GT.AND P2, PT, |R8|, 8.50705917302346158658e+37, PT ;  /* 0x7e8000000800780b */ /* 0x000fc60003f44200 */
[----:B------:R-:W-:Y:S01]  /*06d0*/  @P1 FMUL R24, R24, 0.25 ;  /* 0x3e80000018181820 */ /* 0x000fe20000400000 */
[----:B------:R-:W-:Y:S01]  /*06e0*/  FSEL R27, R21, R8, P2 ;  /* 0x00000008151b7208 */ /* 0x000fe20001000000 */
[----:B------:R-:W3:Y:S01]  /*06f0*/  MUFU.RCP R13, R13 ;  /* 0x0000000d000d7308 */ /* 0x000ee20000001000 */
[----:B------:R-:W4:Y:S01]  /*0700*/  SHFL.BFLY PT, R21, R20, 0x8, 0x1f ;  /* 0x0d001f0014157f89 */ /* 0x000f2200000e0000 */
[----:B------:R-:W-:Y:S01]  /*0710*/  @!P3 FMUL R24, R24, 16777216 ;  /* 0x4b8000001818b820 */ /* 0x000fe20000400000 */
[----:B------:R-:W-:Y:S01]  /*0720*/  FSETP.NEU.AND P1, PT, R4, RZ, PT ;  /* 0x000000ff0400720b */ /* 0x000fe20003f2d000 */
[----:B-1----:R-:W-:Y:S01]  /*0730*/  FADD R28, R9, R28 ;  /* 0x0000001c091c7221 */ /* 0x002fe20000000000 */
[----:B------:R-:W-:-:S03]  /*0740*/  @!P4 FMUL R27, R27, 16777216 ;  /* 0x4b8000001b1bc820 */ /* 0x000fc60000400000 */
[----:B------:R-:W-:Y:S01]  /*0750*/  @P2 FMUL R26, R26, 0.25 ;  /* 0x3e8000001a1a2820 */ /* 0x000fe20000400000 */
[----:B------:R2:W1:Y:S03]  /*0760*/  MUFU.RCP R25, R27 ;  /* 0x0000001b00197308 */ /* 0x0004660000001000 */
[----:B------:R-:W-:Y:S01]  /*0770*/  @!P4 FMUL R26, R26, 16777216 ;  /* 0x4b8000001a1ac820 */ /* 0x000fe20000400000 */
[----:B---3--:R-:W-:Y:S01]  /*0780*/  FMUL R24, R13, R24 ;  /* 0x000000180d187220 */ /* 0x008fe20000400000 */
[----:B------:R-:W-:Y:S01]  /*0790*/  FSEL R13, R6, RZ, !P0 ;  /* 0x000000ff060d7208 */ /* 0x000fe20004000000 */
[----:B--2---:R-:W-:Y:S02]  /*07a0*/  FADD R27, -R22, R23 ;  /* 0x00000017161b7221 */ /* 0x004fe40000000100 */
[----:B------:R-:W-:Y:S01]  /*07b0*/  SHFL.BFLY PT, R23, R12, 0x8, 0x1f ;  /* 0x0d001f000c177f89 */ /* 0x000fe200000e0000 */
[----:B------:R-:W-:-:S02]  /*07c0*/  FSEL R9, R24, RZ, P1 ;  /* 0x000000ff18097208 */ /* 0x000fc40000800000 */
[----:B------:R-:W-:Y:S01]  /*07d0*/  FSETP.NEU.AND P1, PT, R8, RZ, PT ;  /* 0x000000ff0800720b */ /* 0x000fe20003f2d000 */
[----:B------:R-:W2:Y:S01]  /*07e0*/  SHFL.BFLY PT, R6, R13, 0x10, 0x1f ;  /* 0x0e001f000d067f89 */ /* 0x000ea200000e0000 */
[----:B----4-:R-:W-:Y:S01]  /*07f0*/  FADD R21, -R20, R21 ;  /* 0x0000001514157221 */ /* 0x010fe20000000100 */
[----:B-1----:R-:W-:-:S03]  /*0800*/  FMUL R25, R25, R26 ;  /* 0x0000001a19197220 */ /* 0x002fc60000400000 */
[C---:B------:R-:W-:Y:S01]  /*0810*/  FMUL R26, R21.reuse, R21 ;  /* 0x00000015151a7220 */ /* 0x040fe20000400000 */
[----:B------:R-:W-:Y:S01]  /*0820*/  FFMA R20, R21, R9, R20 ;  /* 0x0000000915147223 */ /* 0x000fe20000000014 */
[----:B------:R-:W-:Y:S02]  /*0830*/  FSEL R25, R25, RZ, P1 ;  /* 0x000000ff19197208 */ /* 0x000fe40000800000 */
[----:B------:R-:W-:-:S04]  /*0840*/  FMUL R26, R19, R26 ;  /* 0x0000001a131a7220 */ /* 0x000fc80000400000 */
[----:B------:R-:W-:Y:S01]  /*0850*/  FFMA R21, R9, R26, R28 ;  /* 0x0000001a09157223 */ /* 0x000fe2000000001c */
[C---:B------:R-:W-:Y:S01]  /*0860*/  FFMA R9, R27.reuse, R25, R22 ;  /* 0x000000191b097223 */ /* 0x040fe20000000016 */
[----:B------:R-:W-:-:S04]  /*0870*/  FMUL R22, R27, R27 ;  /* 0x0000001b1b167220 */ /* 0x000fc80000400000 */
[----:B------:R-:W-:Y:S02]  /*0880*/  FMUL R22, R5, R22 ;  /* 0x0000001605167220 */ /* 0x000fe40000400000 */
[----:B------:R-:W1:Y:S01]  /*0890*/  SHFL.BFLY PT, R5, R4, 0x4, 0x1f ;  /* 0x0c801f0004057f89 */ /* 0x000e6200000e0000 */
[----:B--2---:R-:W-:-:S04]  /*08a0*/  FADD R19, R13, R6 ;  /* 0x000000060d137221 */ /* 0x004fc80000000000 */
[C---:B------:R-:W-:Y:S01]  /*08b0*/  FMUL R24, R19.reuse, 0.25 ;  /* 0x3e80000013187820 */ /* 0x040fe20000400000 */
[C---:B------:R-:W-:Y:S02]  /*08c0*/  FSETP.GEU.AND P2, PT, |R19|.reuse, 1.175494350822287508e-38, PT ;  /* 0x008000001300780b */ /* 0x040fe40003f4e200 */
[C---:B------:R-:W-:Y:S02]  /*08d0*/  FSETP.GT.AND P1, PT, |R19|.reuse, 8.50705917302346158658e+37, PT ;  /* 0x7e8000001300780b */ /* 0x040fe40003f24200 */
[----:B------:R-:W-:Y:S02]  /*08e0*/  FSETP.NEU.AND P3, PT, R19, RZ, PT ;  /* 0x000000ff1300720b */ /* 0x000fe40003f6d000 */
[----:B------:R-:W-:Y:S02]  /*08f0*/  FSEL R27, R24, R19, P1 ;  /* 0x00000013181b7208 */ /* 0x000fe40000800000 */
[----:B------:R-:W-:Y:S01]  /*0900*/  SEL R24, R14, RZ, !P0 ;  /* 0x000000ff0e187207 */ /* 0x000fe20004000000 */
[----:B------:R-:W-:-:S02]  /*0910*/  FADD R14, R12, R23 ;  /* 0x000000170c0e7221 */ /* 0x000fc40000000000 */
[----:B------:R-:W-:Y:S01]  /*0920*/  SHFL.BFLY PT, R12, R19, 0x8, 0x1f ;  /* 0x0d001f00130c7f89 */ /* 0x000fe200000e0000 */
[----:B------:R-:W-:Y:S01]  /*0930*/  FSEL R23, R24, RZ, !P0 ;  /* 0x000000ff18177208 */ /* 0x000fe20004000000 */
[----:B------:R-:W-:Y:S01]  /*0940*/  @!P2 FMUL R27, R27, 16777216 ;  /* 0x4b8000001b1ba820 */ /* 0x000fe20000400000 */
[----:B------:R-:W-:Y:S01]  /*0950*/  FFMA R14, R25, R22, R14 ;  /* 0x00000016190e7223 */ /* 0x000fe2000000000e */
[----:B------:R-:W-:Y:S01]  /*0960*/  @P1 FMUL R6, R6, 0.25 ;  /* 0x3e80000006061820 */ /* 0x000fe20000400000 */
[----:B------:R-:W-:Y:S01]  /*0970*/  FADD R25, -R10, R29 ;  /* 0x0000001d0a197221 */ /* 0x000fe20000000100 */
[----:B------:R-:W2:Y:S02]  /*0980*/  SHFL.BFLY PT, R24, R23, 0x10, 0x1f ;  /* 0x0e001f0017187f89 */ /* 0x000ea400000e0000 */
[----:B------:R-:W3:Y:S01]  /*0990*/  MUFU.RCP R27, R27 ;  /* 0x0000001b001b7308 */ /* 0x000ee20000001000 */
[----:B------:R-:W-:Y:S01]  /*09a0*/  @!P2 FMUL R6, R6, 16777216 ;  /* 0x4b8000000606a820 */ /* 0x000fe20000400000 */
[----:B------:R-:W-:-:S04]  /*09b0*/  FMUL R26, R25, R25 ;  /* 0x00000019191a7220 */ /* 0x000fc80000400000 */
[----:B------:R-:W-:Y:S01]  /*09c0*/  FMUL R26, R13, R26 ;  /* 0x0000001a0d1a7220 */ /* 0x000fe20000400000 */
[----:B---3--:R-:W-:Y:S01]  /*09d0*/  FMUL R22, R27, R6 ;  /* 0x000000061b167220 */ /* 0x008fe20000400000 */
[----:B-1----:R-:W-:-:S04]  /*09e0*/  FADD R6, R4, R5 ;  /* 0x0000000504067221 */ /* 0x002fc80000000000 */
[----:B------:R-:W-:Y:S01]  /*09f0*/  FSEL R13, R22, RZ, P3 ;  /* 0x000000ff160d7208 */ /* 0x000fe20001800000 */
[C---:B------:R-:W-:Y:S01]  /*0a00*/  FMUL R27, R6.reuse, 0.25 ;  /* 0x3e800000061b7820 */ /* 0x040fe20000400000 */
[C---:B------:R-:W-:Y:S01]  /*0a10*/  FSETP.GT.AND P1, PT, |R6|.reuse, 8.50705917302346158658e+37, PT ;  /* 0x7e8000000600780b */ /* 0x040fe20003f24200 */
[----:B--2---:R-:W-:Y:S01]  /*0a20*/  FADD R24, R23, R24 ;  /* 0x0000001817187221 */ /* 0x004fe20000000000 */
[----:B------:R-:W-:Y:S01]  /*0a30*/  FSETP.GEU.AND P2, PT, |R6|, 1.175494350822287508e-38, PT ;  /* 0x008000000600780b */ /* 0x000fe20003f4e200 */
[----:B------:R-:W-:Y:S01]  /*0a40*/  FFMA R22, R25, R13, R10 ;  /* 0x0000000d19167223 */ /* 0x000fe2000000000a */
[----:B------:R-:W-:Y:S01]  /*0a50*/  FSEL R28, R27, R6, P1 ;  /* 0x000000061b1c7208 */ /* 0x000fe20000800000 */
[----:B------:R-:W1:Y:S01]  /*0a60*/  SHFL.BFLY PT, R10, R21, 0x4, 0x1f ;  /* 0x0c801f00150a7f89 */ /* 0x000e6200000e0000 */
[----:B------:R-:W-:Y:S01]  /*0a70*/  FFMA R23, R13, R26, R24 ;  /* 0x0000001a0d177223 */ /* 0x000fe20000000018 */
[----:B------:R-:W-:Y:S02]  /*0a80*/  FADD R13, R19, R12 ;  /* 0x0000000c130d7221 */ /* 0x000fe40000000000 */
[----:B------:R-:W2:Y:S02]  /*0a90*/  SHFL.BFLY PT, R27, R20, 0x4, 0x1f ;  /* 0x0c801f00141b7f89 */ /* 0x000ea400000e0000 */
[----:B------:R-:W-:-:S02]  /*0aa0*/  FMUL R24, R13, 0.25 ;  /* 0x3e8000000d187820 */ /* 0x000fc40000400000 */
[----:B------:R-:W-:Y:S01]  /*0ab0*/  @P1 FMUL R5, R5, 0.25 ;  /* 0x3e80000005051820 */ /* 0x000fe20000400000 */
[----:B------:R-:W-:Y:S01]  /*0ac0*/  FSETP.GT.AND P1, PT, |R13|, 8.50705917302346158658e+37, PT ;  /* 0x7e8000000d00780b */ /* 0x000fe20003f24200 */
[----:B------:R-:W-:Y:S01]  /*0ad0*/  @!P2 FMUL R28, R28, 16777216 ;  /* 0x4b8000001c1ca820 */ /* 0x000fe20000400000 */
[----:B------:R-:W3:Y:S01]  /*0ae0*/  SHFL.BFLY PT, R25, R22, 0x8, 0x1f ;  /* 0x0d001f0016197f89 */ /* 0x000ee200000e0000 */
[----:B------:R-:W-:Y:S01]  /*0af0*/  @!P2 FMUL R5, R5, 16777216 ;  /* 0x4b8000000505a820 */ /* 0x000fe20000400000 */
[----:B------:R-:W-:Y:S02]  /*0b00*/  FSETP.GEU.AND P2, PT, |R13|, 1.175494350822287508e-38, PT ;  /* 0x008000000d00780b */ /* 0x000fe40003f4e200 */
[----:B------:R-:W-:Y:S01]  /*0b10*/  FSEL R24, R24, R13, P1 ;  /* 0x0000000d18187208 */ /* 0x000fe20000800000 */
[----:B------:R-:W4:Y:S06]  /*0b20*/  MUFU.RCP R28, R28 ;  /* 0x0000001c001c7308 */ /* 0x000f2c0000001000 */
[----:B------:R-:W-:Y:S01]  /*0b30*/  @P1 FMUL R12, R12, 0.25 ;  /* 0x3e8000000c0c1820 */ /* 0x000fe20000400000 */
[----:B------:R-:W-:Y:S01]  /*0b40*/  FSETP.NEU.AND P1, PT, R6, RZ, PT ;  /* 0x000000ff0600720b */ /* 0x000fe20003f2d000 */
[----:B-1----:R-:W-:-:S02]  /*0b50*/  FADD R10, R21, R10 ;  /* 0x0000000a150a7221 */ /* 0x002fc40000000000 */
[----:B------:R-:W1:Y:S01]  /*0b60*/  SHFL.BFLY PT, R21, R8, 0x4, 0x1f ;  /* 0x0c801f0008157f89 */ /* 0x000e6200000e0000 */
[----:B------:R-:W-:Y:S01]  /*0b70*/  @!P2 FMUL R24, R24, 16777216 ;  /* 0x4b8000001818a820 */ /* 0x000fe20000400000 */
[----:B--2---:R-:W-:Y:S01]  /*0b80*/  FADD R27, -R20, R27 ;  /* 0x0000001b141b7221 */ /* 0x004fe20000000100 */
[----:B------:R-:W-:Y:S01]  /*0b90*/  @!P2 FMUL R12, R12, 16777216 ;  /* 0x4b8000000c0ca820 */ /* 0x000fe20000400000 */
[----:B----4-:R-:W-:Y:S02]  /*0ba0*/  FMUL R5, R28, R5 ;  /* 0x000000051c057220 */ /* 0x010fe40000400000 */
[----:B------:R-:W-:Y:S01]  /*0bb0*/  FMUL R29, R27, R27 ;  /* 0x0000001b1b1d7220 */ /* 0x000fe20000400000 */
[----:B------:R-:W2:Y:S01]  /*0bc0*/  MUFU.RCP R24, R24 ;  /* 0x0000001800187308 */ /* 0x000ea20000001000 */
[----:B---3--:R-:W-:Y:S01]  /*0bd0*/  FADD R25, -R22, R25 ;  /* 0x0000001916197221 */ /* 0x008fe20000000100 */
[----:B------:R-:W-:Y:S01]  /*0be0*/  FSEL R5, R5, RZ, P1 ;  /* 0x000000ff05057208 */ /* 0x000fe20000800000 */
[----:B------:R-:W-:Y:S01]  /*0bf0*/  FMUL R29, R4, R29 ;  /* 0x0000001d041d7220 */ /* 0x000fe20000400000 */
[----:B------:R-:W-:Y:S01]  /*0c00*/  FSETP.NEU.AND P1, PT, R13, RZ, PT ;  /* 0x000000ff0d00720b */ /* 0x000fe20003f2d000 */
[----:B------:R-:W3:Y:S02]  /*0c10*/  SHFL.BFLY PT, R4, R23, 0x8, 0x1f ;  /* 0x0d001f0017047f89 */ /* 0x000ee400000e0000 */
[----:B------:R-:W-:Y:S01]  /*0c20*/  FFMA R10, R5, R29, R10 ;  /* 0x0000001d050a7223 */ /* 0x000fe2000000000a */
[----:B--2---:R-:W-:Y:S01]  /*0c30*/  FMUL R26, R24, R12 ;  /* 0x0000000c181a7220 */ /* 0x004fe20000400000 */
[----:B------:R-:W-:Y:S01]  /*0c40*/  FFMA R12, R27, R5, R20 ;  /* 0x000000051b0c7223 */ /* 0x000fe20000000014 */
[----:B-1----:R-:W-:-:S03]  /*0c50*/  FADD R5, R8, R21 ;  /* 0x0000001508057221 */ /* 0x002fc60000000000 */
[----:B------:R-:W-:Y:S01]  /*0c60*/  FSEL R27, R26, RZ, P1 ;  /* 0x000000ff1a1b7208 */ /* 0x000fe20000800000 */
[C---:B------:R-:W-:Y:S01]  /*0c70*/  FMUL R24, R5.reuse, 0.25 ;  /* 0x3e80000005187820 */ /* 0x040fe20000400000 */
[C---:B------:R-:W-:Y:S01]  /*0c80*/  FSETP.GEU.AND P2, PT, |R5|.reuse, 1.175494350822287508e-38, PT ;  /* 0x008000000500780b */ /* 0x040fe20003f4e200 */
[----:B------:R-:W1:Y:S01]  /*0c90*/  SHFL.BFLY PT, R26, R9, 0x4, 0x1f ;  /* 0x0c801f00091a7f89 */ /* 0x000e6200000e0000 */
[----:B------:R-:W-:Y:S01]  /*0ca0*/  FSETP.GT.AND P1, PT, |R5|, 8.50705917302346158658e+37, PT ;  /* 0x7e8000000500780b */ /* 0x000fe20003f24200 */
[C---:B------:R-:W-:Y:S01]  /*0cb0*/  FFMA R20, R25.reuse, R27, R22 ;  /* 0x0000001b19147223 */ /* 0x040fe20000000016 */
[----:B------:R-:W-:Y:S02]  /*0cc0*/  FMUL R22, R25, R25 ;  /* 0x0000001919167220 */ /* 0x000fe40000400000 */
[----:B------:R-:W-:Y:S01]  /*0cd0*/  FSEL R28, R24, R5, P1 ;  /* 0x00000005181c7208 */ /* 0x000fe20000800000 */
[----:B------:R-:W2:Y:S01]  /*0ce0*/  SHFL.BFLY PT, R25, R14, 0x4, 0x1f ;  /* 0x0c801f000e197f89 */ /* 0x000ea200000e0000 */
[----:B------:R-:W-:Y:S01]  /*0cf0*/  FMUL R22, R19, R22 ;  /* 0x0000001613167220 */ /* 0x000fe20000400000 */
[----:B---3--:R-:W-:-:S02]  /*0d00*/  FADD R4, R23, R4 ;  /* 0x0000000417047221 */ /* 0x008fc40000000000 */
[----:B------:R-:W3:Y:S02]  /*0d10*/  SHFL.BFLY PT, R24, R13, 0x4, 0x1f ;  /* 0x0c801f000d187f89 */ /* 0x000ee400000e0000 */
[----:B------:R-:W-:Y:S01]  /*0d20*/  @!P2 FMUL R28, R28, 16777216 ;  /* 0x4b8000001c1ca820 */ /* 0x000fe20000400000 */
[----:B------:R-:W-:Y:S01]  /*0d30*/  FFMA R19, R27, R22, R4 ;  /* 0x000000161b137223 */ /* 0x000fe20000000004 */
[----:B------:R-:W-:Y:S01]  /*0d40*/  @P1 FMUL R21, R21, 0.25 ;  /* 0x3e80000015151820 */ /* 0x000fe20000400000 */
[----:B------:R-:W-:Y:S01]  /*0d50*/  SEL R22, R7, RZ, !P0 ;  /* 0x000000ff07167207 */ /* 0x000fe20004000000 */
[----:B------:R-:W4:Y:S02]  /*0d60*/  SHFL.BFLY PT, R27, R20, 0x4, 0x1f ;  /* 0x0c801f00141b7f89 */ /* 0x000f2400000e0000 */
[----:B------:R-:W5:Y:S01]  /*0d70*/  MUFU.RCP R28, R28 ;  /* 0x0000001c001c7308 */ /* 0x000f620000001000 */
[----:B------:R-:W-:Y:S01]  /*0d80*/  @!P2 FMUL R21, R21, 16777216 ;  /* 0x4b8000001515a820 */ /* 0x000fe20000400000 */
[----:B------:R-:W-:-:S02]  /*0d90*/  FSEL R22, R22, RZ, !P0 ;  /* 0x000000ff16167208 */ /* 0x000fc40004000000 */
[----:B------:R-:W-:Y:S01]  /*0da0*/  FSETP.NEU.AND P2, PT, R5, RZ, PT ;  /* 0x000000ff0500720b */ /* 0x000fe20003f4d000 */
[----:B-1----:R-:W-:Y:S01]  /*0db0*/  FADD R26, -R9, R26 ;  /* 0x0000001a091a7221 */ /* 0x002fe20000000100 */
[----:B--2---:R-:W-:Y:S01]  /*0dc0*/  FADD R14, R14, R25 ;  /* 0x000000190e0e7221 */ /* 0x004fe20000000000 */
[----:B-----5:R-:W-:Y:S01]  /*0dd0*/  FMUL R23, R28, R21 ;  /* 0x000000151c177220 */ /* 0x020fe20000400000 */
[----:B---3--:R-:W-:Y:S01]  /*0de0*/  FADD R4, R13, R24 ;  /* 0x000000180d047221 */ /* 0x008fe20000000000 */
[----:B------:R-:W-:-:S03]  /*0df0*/  FMUL R21, R26, R26 ;  /* 0x0000001a1a157220 */ /* 0x000fc60000400000 */
[----:B------:R-:W-:Y:S01]  /*0e00*/  FSEL R23, R23, RZ, P2 ;  /* 0x000000ff17177208 */ /* 0x000fe20001000000 */
[----:B------:R-:W-:Y:S01]  /*0e10*/  FMUL R7, R8, R21 ;  /* 0x0000001508077220 */ /* 0x000fe20000400000 */
[C---:B------:R-:W-:Y:S01]  /*0e20*/  FSETP.GEU.AND P3, PT, |R4|.reuse, 1.175494350822287508e-38, PT ;  /* 0x008000000400780b */ /* 0x040fe20003f6e200 */
[C---:B------:R-:W-:Y:S01]  /*0e30*/  FMUL R21, R4.reuse, 0.25 ;  /* 0x3e80000004157820 */ /* 0x040fe20000400000 */
[----:B------:R-:W-:Y:S01]  /*0e40*/  FSETP.GT.AND P1, PT, |R4|, 8.50705917302346158658e+37, PT ;  /* 0x7e8000000400780b */ /* 0x000fe20003f24200 */
[----:B------:R-:W-:Y:S01]  /*0e50*/  SHFL.BFLY PT, R8, R19, 0x4, 0x1f ;  /* 0x0c801f0013087f89 */ /* 0x000fe200000e0000 */
[----:B------:R-:W-:Y:S01]  /*0e60*/  FFMA R9, R26, R23, R9 ;  /* 0x000000171a097223 */ /* 0x000fe20000000009 */
[----:B------:R-:W-:Y:S01]  /*0e70*/  FFMA R7, R23, R7, R14 ;  /* 0x0000000717077223 */ /* 0x000fe2000000000e */
[----:B------:R-:W-:Y:S01]  /*0e80*/  FSEL R25, R21, R4, P1 ;  /* 0x0000000415197208 */ /* 0x000fe20000800000 */
[----:B------:R-:W-:Y:S01]  /*0e90*/  SHFL.BFLY PT, R23, R6, 0x2, 0x1f ;  /* 0x0c401f0006177f89 */ /* 0x000fe200000e0000 */
[----:B----4-:R-:W-:Y:S01]  /*0ea0*/  FADD R27, -R20, R27 ;  /* 0x0000001b141b7221 */ /* 0x010fe20000000100 */
[----:B------:R-:W-:-:S02]  /*0eb0*/  FSETP.NEU.AND P2, PT, R4, RZ, PT ;  /* 0x000000ff0400720b */ /* 0x000fc40003f4d000 */
[----:B------:R-:W1:Y:S02]  /*0ec0*/  SHFL.BFLY PT, R21, R22, 0x10, 0x1f ;  /* 0x0e001f0016157f89 */ /* 0x000e6400000e0000 */
[----:B------:R-:W-:Y:S02]  /*0ed0*/  @!P3 FMUL R25, R25, 16777216 ;  /* 0x4b8000001919b820 */ /* 0x000fe40000400000 */
[----:B------:R-:W-:-:S04]  /*0ee0*/  @P1 FMUL R24, R24, 0.25 ;  /* 0x3e80000018181820 */ /* 0x000fc80000400000 */
[----:B------:R-:W2:Y:S01]  /*0ef0*/  MUFU.RCP R25, R25 ;  /* 0x0000001900197308 */ /* 0x000ea20000001000 */
[----:B------:R-:W-:-:S04]  /*0f00*/  @!P3 FMUL R24, R24, 16777216 ;  /* 0x4b8000001818b820 */ /* 0x000fc80000400000 */
[----:B--2---:R-:W-:Y:S01]  /*0f10*/  FMUL R28, R25, R24 ;  /* 0x00000018191c7220 */ /* 0x004fe20000400000 */
[----:B-1----:R-:W-:Y:S01]  /*0f20*/  FADD R14, R22, R21 ;  /* 0x00000015160e7221 */ /* 0x002fe20000000000 */
[----:B------:R-:W-:-:S03]  /*0f30*/  FMUL R24, R27, R27 ;  /* 0x0000001b1b187220 */ /* 0x000fc60000400000 */
[----:B------:R-:W-:Y:S01]  /*0f40*/  FSEL R28, R28, RZ, P2 ;  /* 0x000000ff1c1c7208 */ /* 0x000fe20001000000 */
[----:B------:R-:W-:Y:S01]  /*0f50*/  FMUL R25, R13, R24 ;  /* 0x000000180d197220 */ /* 0x000fe20000400000 */
[C---:B------:R-:W-:Y:S01]  /*0f60*/  FSETP.GT.AND P1, PT, |R14|.reuse, 8.50705917302346158658e+37, PT ;  /* 0x7e8000000e00780b */ /* 0x040fe20003f24200 */
[C---:B------:R-:W-:Y:S01]  /*0f70*/  FMUL R13, R14.reuse, 0.25 ;  /* 0x3e8000000e0d7820 */ /* 0x040fe20000400000 */
[C---:B------:R-:W-:Y:S02]  /*0f80*/  FSETP.GEU.AND P3, PT, |R14|.reuse, 1.175494350822287508e-38, PT ;  /* 0x008000000e00780b */ /* 0x040fe40003f6e200 */
[----:B------:R-:W-:Y:S01]  /*0f90*/  FSEL R24, R11, RZ, !P0 ;  /* 0x000000ff0b187208 */ /* 0x000fe20004000000 */
[----:B------:R-:W-:Y:S01]  /*0fa0*/  FADD R11, R19, R8 ;  /* 0x00000008130b7221 */ /* 0x000fe20000000000 */
[----:B------:R-:W-:Y:S01]  /*0fb0*/  FSEL R26, R13, R14, P1 ;  /* 0x0000000e0d1a7208 */ /* 0x000fe20000800000 */
[----:B------:R-:W-:Y:S01]  /*0fc0*/  FFMA R13, R27, R28, R20 ;  /* 0x0000001c1b0d7223 */ /* 0x000fe20000000014 */
[----:B------:R-:W-:Y:S01]  /*0fd0*/  FSETP.NEU.AND P2, PT, R14, RZ, PT ;  /* 0x000000ff0e00720b */ /* 0x000fe20003f4d000 */
[----:B------:R-:W1:Y:S01]  /*0fe0*/  SHFL.BFLY PT, R19, R24, 0x10, 0x1f ;  /* 0x0e001f0018137f89 */ /* 0x000e6200000e0000 */
[----:B------:R-:W-:Y:S01]  /*0ff0*/  FFMA R8, R28, R25, R11 ;  /* 0x000000191c087223 */ /* 0x000fe2000000000b */
[----:B------:R-:W-:-:S02]  /*1000*/  FADD R11, R6, R23 ;  /* 0x00000017060b7221 */ /* 0x000fc40000000000 */
[----:B------:R-:W-:Y:S01]  /*1010*/  @P1 FMUL R21, R21, 0.25 ;  /* 0x3e80000015151820 */ /* 0x000fe20000400000 */
[----:B------:R-:W2:Y:S01]  /*1020*/  SHFL.BFLY PT, R27, R12, 0x2, 0x1f ;  /* 0x0c401f000c1b7f89 */ /* 0x000ea200000e0000 */
[----:B------:R-:W-:Y:S01]  /*1030*/  @!P3 FMUL R26, R26, 16777216 ;  /* 0x4b8000001a1ab820 */ /* 0x000fe20000400000 */
[C---:B------:R-:W-:Y:S01]  /*1040*/  FSETP.GEU.AND P1, PT, |R11|.reuse, 1.175494350822287508e-38, PT ;  /* 0x008000000b00780b */ /* 0x040fe20003f2e200 */
[C---:B------:R-:W-:Y:S01]  /*1050*/  FMUL R20, R11.reuse, 0.25 ;  /* 0x3e8000000b147820 */ /* 0x040fe20000400000 */
[----:B------:R-:W-:Y:S01]  /*1060*/  FSETP.GT.AND P0, PT, |R11|, 8.50705917302346158658e+37, PT ;  /* 0x7e8000000b00780b */ /* 0x000fe20003f04200 */
[----:B------:R-:W-:Y:S02]  /*1070*/  @!P3 FMUL R21, R21, 16777216 ;  /* 0x4b8000001515b820 */ /* 0x000fe40000400000 */
[----:B------:R-:W3:Y:S01]  /*1080*/  MUFU.RCP R26, R26 ;  /* 0x0000001a001a7308 */ /* 0x000ee20000001000 */
[----:B------:R-:W-:Y:S02]  /*1090*/  FSEL R28, R20, R11, P0 ;  /* 0x0000000b141c7208 */ /* 0x000fe40000000000 */
[----:B------:R-:W4:Y:S05]  /*10a0*/  SHFL.BFLY PT, R20, R15, 0x10, 0x1f ;  /* 0x0e001f000f147f89 */ /* 0x000f2a00000e0000 */
[----:B------:R-:W-:-:S02]  /*10b0*/  @!P1 FMUL R28, R28, 16777216 ;  /* 0x4b8000001c1c9820 */ /* 0x000fc40000400000 */
[----:B------:R-:W-:Y:S01]  /*10c0*/  @P0 FMUL R23, R23, 0.25 ;  /* 0x3e80000017170820 */ /* 0x000fe20000400000 */
[----:B------:R-:W-:Y:S01]  /*10d0*/  FSETP.NEU.AND P0, PT, R11, RZ, PT ;  /* 0x000000ff0b00720b */ /* 0x000fe20003f0d000 */
[----:B-1----:R-:W-:Y:S02]  /*10e0*/  FADD R19, -R24, R19 ;  /* 0x0000001318137221 */ /* 0x002fe40000000100 */
[----:B------:R-:W1:Y:S01]  /*10f0*/  MUFU.RCP R28, R28 ;  /* 0x0000001c001c7308 */ /* 0x000e620000001000 */
[----:B---3--:R-:W-:Y:S01]  /*1100*/  FMUL R25, R26, R21 ;  /* 0x000000151a197220 */ /* 0x008fe20000400000 */
[----:B------:R-:W-:Y:S01]  /*1110*/  FMUL R21, R19, R19 ;  /* 0x0000001313157220 */ /* 0x000fe20000400000 */
[----:B------:R-:W-:Y:S01]  /*1120*/  @!P1 FMUL R23, R23, 16777216 ;  /* 0x4b80000017179820 */ /* 0x000fe20000400000 */
[----:B--2---:R-:W-:Y:S02]  /*1130*/  FADD R27, -R12, R27 ;  /* 0x0000001b0c1b7221 */ /* 0x004fe40000000100 */
[----:B------:R-:W-:Y:S01]  /*1140*/  FMUL R26, R22, R21 ;  /* 0x00000015161a7220 */ /* 0x000fe20000400000 */
[----:B------:R-:W-:Y:S01]  /*1150*/  FSEL R25, R25, RZ, P2 ;  /* 0x000000ff19197208 */ /* 0x000fe20001000000 */
[----:B------:R-:W2:Y:S04]  /*1160*/  SHFL.BFLY PT, R21, R14, 0x8, 0x1f ;  /* 0x0d001f000e157f89 */ /* 0x000ea800000e0000 */
[----:B------:R-:W3:Y:S01]  /*1170*/  SHFL.BFLY PT, R22, R5, 0x2, 0x1f ;  /* 0x0c401f0005167f89 */ /* 0x000ee200000e0000 */
[----:B------:R-:W-:Y:S01]  /*1180*/  FFMA R19, R19, R25, R24 ;  /* 0x0000001913137223 */ /* 0x000fe20000000018 */
[----:B----4-:R-:W-:Y:S01]  /*1190*/  FADD R20, R15, R20 ;  /* 0x000000140f147221 */ /* 0x010fe20000000000 */
[----:B-1----:R-:W-:-:S02]  /*11a0*/  FMUL R24, R28, R23 ;  /* 0x000000171c187220 */ /* 0x002fc40000400000 */
[----:B------:R-:W1:Y:S01]  /*11b0*/  SHFL.BFLY PT, R23, R10, 0x2, 0x1f ;  /* 0x0c401f000a177f89 */ /* 0x000e6200000e0000 */
[----:B------:R-:W-:Y:S02]  /*11c0*/  FFMA R20, R25, R26, R20 ;  /* 0x0000001a19147223 */ /* 0x000fe40000000014 */
[----:B------:R-:W-:-:S05]  /*11d0*/  FSEL R25, R24, RZ, P0 ;  /* 0x000000ff18197208 */ /* 0x000fca0000000000 */
[C---:B------:R-:W-:Y:S01]  /*11e0*/  FFMA R12, R27.reuse, R25, R12 ;  /* 0x000000191b0c7223 */ /* 0x040fe2000000000c */
[----:B------:R-:W-:-:S04]  /*11f0*/  FMUL R27, R27, R27 ;  /* 0x0000001b1b1b7220 */ /* 0x000fc80000400000 */
[----:B------:R-:W-:Y:S01]  /*1200*/  FMUL R27, R6, R27 ;  /* 0x0000001b061b7220 */ /* 0x000fe20000400000 */
[----:B--2---:R-:W-:Y:S01]  /*1210*/  FADD R15, R14, R21 ;  /* 0x000000150e0f7221 */ /* 0x004fe20000000000 */
[----:B---3--:R-:W-:-:S04]  /*1220*/  FADD R6, R5, R22 ;  /* 0x0000001605067221 */ /* 0x008fc80000000000 */
[C---:B------:R-:W-:Y:S01]  /*1230*/  FSETP.GEU.AND P3, PT, |R15|.reuse, 1.175494350822287508e-38, PT ;  /* 0x008000000f00780b */ /* 0x040fe20003f6e200 */
[C---:B------:R-:W-:Y:S01]  /*1240*/  FMUL R24, R15.reuse, 0.25 ;  /* 0x3e8000000f187820 */ /* 0x040fe20000400000 */
[----:B------:R-:W-:Y:S01]  /*1250*/  FSETP.GT.AND P1, PT, |R15|, 8.50705917302346158658e+37, PT ;  /* 0x7e8000000f00780b */ /* 0x000fe20003f24200 */
[----:B-1----:R-:W-:Y:S01]  /*1260*/  FADD R10, R10, R23 ;  /* 0x000000170a0a7221 */ /* 0x002fe20000000000 */
[C---:B------:R-:W-:Y:S01]  /*1270*/  FMUL R23, R6.reuse, 0.25 ;  /* 0x3e80000006177820 */ /* 0x040fe20000400000 */
[----:B------:R-:W-:Y:S02]  /*1280*/  FSETP.GT.AND P0, PT, |R6|, 8.50705917302346158658e+37, PT ;  /* 0x7e8000000600780b */ /* 0x000fe40003f04200 */
[----:B------:R-:W-:Y:S01]  /*1290*/  FSEL R29, R24, R15, P1 ;  /* 0x0000000f181d7208 */ /* 0x000fe20000800000 */
[----:B------:R-:W-:Y:S01]  /*12a0*/  FFMA R10, R25, R27, R10 ;  /* 0x0000001b190a7223 */ /* 0x000fe2000000000a */
[----:B------:R-:W1:Y:S01]  /*12b0*/  SHFL.BFLY PT, R24, R19, 0x8, 0x1f ;  /* 0x0d001f0013187f89 */ /* 0x000e6200000e0000 */
[----:B------:R-:W-:-:S03]  /*12c0*/  FSEL R28, R23, R6, P0 ;  /* 0x00000006171c7208 */ /* 0x000fc60000000000 */
[----:B------:R-:W-:Y:S01]  /*12d0*/  @!P3 FMUL R29, R29, 16777216 ;  /* 0x4b8000001d1db820 */ /* 0x000fe20000400000 */
[----:B------:R-:W2:Y:S01]  /*12e0*/  SHFL.BFLY PT, R23, R4, 0x2, 0x1f ;  /* 0x0c401f0004177f89 */ /* 0x000ea200000e0000 */
[----:B------:R-:W-:Y:S01]  /*12f0*/  @P1 FMUL R21, R21, 0.25 ;  /* 0x3e80000015151820 */ /* 0x000fe20000400000 */
[----:B------:R-:W-:Y:S01]  /*1300*/  FSETP.NEU.AND P1, PT, R15, RZ, PT ;  /* 0x000000ff0f00720b */ /* 0x000fe20003f2d000 */
[----:B------:R-:W3:Y:S01]  /*1310*/  MUFU.RCP R26, R29 ;  /* 0x0000001d001a7308 */ /* 0x000ee20000001000 */
[----:B------:R-:W4:Y:S01]  /*1320*/  SHFL.BFLY PT, R27, R20, 0x8, 0x1f ;  /* 0x0d001f00141b7f89 */ /* 0x000f2200000e0000 */
[----:B------:R-:W-:Y:S01]  /*1330*/  @!P3 FMUL R21, R21, 16777216 ;  /* 0x4b8000001515b820 */ /* 0x000fe20000400000 */
[----:B------:R-:W-:Y:S01]  /*1340*/  FSETP.GEU.AND P2, PT, |R6|, 1.175494350822287508e-38, PT ;  /* 0x008000000600780b */ /* 0x000fe20003f4e200 */
[----:B------:R-:W-:Y:S02]  /*1350*/  @P0 FMUL R22, R22, 0.25 ;  /* 0x3e80000016160820 */ /* 0x000fe40000400000 */
[----:B---3--:R-:W-:-:S10]  /*1360*/  FMUL R26, R26, R21 ;  /* 0x000000151a1a7220 */ /* 0x008fd40000400000 */
[----:B------:R-:W-:Y:S01]  /*1370*/  @!P2 FMUL R28, R28, 16777216 ;  /* 0x4b8000001c1ca820 */ /* 0x000fe20000400000 */
[----:B-1----:R-:W-:Y:S01]  /*1380*/  FADD R24, -R19, R24 ;  /* 0x0000001813187221 */ /* 0x002fe20000000100 */
[----:B------:R-:W-:Y:S01]  /*1390*/  @!P2 FMUL R22, R22, 16777216 ;  /* 0x4b8000001616a820 */ /* 0x000fe20000400000 */
[----:B------:R-:W-:Y:S01]  /*13a0*/  FSEL R26, R26, RZ, P1 ;  /* 0x000000ff1a1a7208 */ /* 0x000fe20000800000 */
[----:B--2---:R-:W-:Y:S01]  /*13b0*/  FADD R21, R4, R23 ;  /* 0x0000001704157221 */ /* 0x004fe20000000000 */
[C---:B------:R-:W-:Y:S01]  /*13c0*/  FMUL R29, R24.reuse, R24 ;  /* 0x00000018181d7220 */ /* 0x040fe20000400000 */
[----:B------:R1:W2:Y:S02]  /*13d0*/  MUFU.RCP R25, R28 ;  /* 0x0000001c00197308 */ /* 0x0002a40000001000 */
[----:B------:R-:W-:Y:S01]  /*13e0*/  FFMA R19, R24, R26, R19 ;  /* 0x0000001a18137223 */ /* 0x000fe20000000013 */
[C---:B------:R-:W-:Y:S01]  /*13f0*/  FSETP.GEU.AND P1, PT, |R21|.reuse, 1.175494350822287508e-38, PT ;  /* 0x008000001500780b */ /* 0x040fe20003f2e200 */
[----:B------:R-:W-:Y:S01]  /*1400*/  FMUL R29, R14, R29 ;  /* 0x0000001d0e1d7220 */ /* 0x000fe20000400000 */
[C---:B------:R-:W-:Y:S01]  /*1410*/  FMUL R14, R21.reuse, 0.25 ;  /* 0x3e800000150e7820 */ /* 0x040fe20000400000 */
[----:B------:R-:W-:Y:S01]  /*1420*/  FSETP.GT.AND P0, PT, |R21|, 8.50705917302346158658e+37, PT ;  /* 0x7e8000001500780b */ /* 0x000fe20003f04200 */
[----:B----4-:R-:W-:Y:S01]  /*1430*/  FADD R27, R20, R27 ;  /* 0x0000001b141b7221 */ /* 0x010fe20000000000 */
[----:B------:R-:W3:Y:S02]  /*1440*/  SHFL.BFLY PT, R24, R15, 0x4, 0x1f ;  /* 0x0c801f000f187f89 */ /* 0x000ee400000e0000 */
[----:B------:R-:W-:Y:S01]  /*1450*/  FSEL R14, R14, R21, P0 ;  /* 0x000000150e0e7208 */ /* 0x000fe20000000000 */
[----:B------:R-:W-:Y:S01]  /*1460*/  FFMA R20, R26, R29, R27 ;  /* 0x0000001d1a147223 */ /* 0x000fe2000000001b */
[----:B-1----:R-:W-:Y:S01]  /*1470*/  SHFL.BFLY PT, R28, R19, 0x4, 0x1f ;  /* 0x0c801f00131c7f89 */ /* 0x002fe200000e0000 */
[----:B--2---:R-:W-:-:S03]  /*1480*/  FMUL R25, R25, R22 ;  /* 0x0000001619197220 */ /* 0x004fc60000400000 */
[----:B------:R-:W1:Y:S01]  /*1490*/  SHFL.BFLY PT, R26, R9, 0x2, 0x1f ;  /* 0x0c401f00091a7f89 */ /* 0x000e6200000e0000 */
[----:B------:R-:W-:Y:S02]  /*14a0*/  @!P1 FMUL R14, R14, 16777216 ;  /* 0x4b8000000e0e9820 */ /* 0x000fe40000400000 */
[----:B------:R-:W-:-:S04]  /*14b0*/  @P0 FMUL R23, R23, 0.25 ;  /* 0x3e80000017170820 */ /* 0x000fc80000400000 */
[----:B------:R-:W2:Y:S01]  /*14c0*/  MUFU.RCP R14, R14 ;  /* 0x0000000e000e7308 */ /* 0x000ea20000001000 */
[----:B------:R-:W-:Y:S01]  /*14d0*/  @!P1 FMUL R23, R23, 16777216 ;  /* 0x4b80000017179820 */ /* 0x000fe20000400000 */
[----:B------:R-:W-:Y:S01]  /*14e0*/  FSETP.NEU.AND P1, PT, R6, RZ, PT ;  /* 0x000000ff0600720b */ /* 0x000fe20003f2d000 */
[----:B---3--:R-:W-:-:S04]  /*14f0*/  FADD R22, R15, R24 ;  /* 0x000000180f167221 */ /* 0x008fc80000000000 */
[C---:B------:R-:W-:Y:S01]  /*1500*/  FMUL R27, R22.reuse, 0.25 ;  /* 0x3e800000161b7820 */ /* 0x040fe20000400000 */
[----:B------:R-:W-:Y:S01]  /*1510*/  FSETP.GEU.AND P2, PT, |R22|, 1.175494350822287508e-38, PT ;  /* 0x008000001600780b */ /* 0x000fe20003f4e200 */
[----:B--2---:R-:W-:Y:S01]  /*1520*/  FMUL R23, R14, R23 ;  /* 0x000000170e177220 */ /* 0x004fe20000400000 */
[----:B------:R-:W-:Y:S01]  /*1530*/  FSEL R14, R25, RZ, P1 ;  /* 0x000000ff190e7208 */ /* 0x000fe20000800000 */
[----:B-1----:R-:W-:Y:S01]  /*1540*/  FADD R26, -R9, R26 ;  /* 0x0000001a091a7221 */ /* 0x002fe20000000100 */
[C---:B------:R-:W-:Y:S01]  /*1550*/  FSETP.GT.AND P0, PT, |R22|.reuse, 8.50705917302346158658e+37, PT ;  /* 0x7e8000001600780b */ /* 0x040fe20003f04200 */
[----:B------:R-:W-:Y:S01]  /*1560*/  FADD R28, -R19, R28 ;  /* 0x0000001c131c7221 */ /* 0x000fe20000000100 */
[----:B------:R-:W-:Y:S01]  /*1570*/  FSETP.NEU.AND P1, PT, R22, RZ, PT ;  /* 0x000000ff1600720b */ /* 0x000fe20003f2d000 */
[C---:B------:R-:W-:Y:S01]  /*1580*/  FFMA R9, R26.reuse, R14, R9 ;  /* 0x0000000e1a097223 */ /* 0x040fe20000000009 */
[----:B------:R-:W-:Y:S01]  /*1590*/  FMUL R26, R26, R26 ;  /* 0x0000001a1a1a7220 */ /* 0x000fe20000400000 */
[----:B------:R-:W-:-:S03]  /*15a0*/  FSEL R27, R27, R22, P0 ;  /* 0x000000161b1b7208 */ /* 0x000fc60000000000 */
[----:B------:R-:W-:Y:S02]  /*15b0*/  FMUL R5, R5, R26 ;  /* 0x0000001a05057220 */ /* 0x000fe40000400000 */
[----:B------:R-:W1:Y:S01]  /*15c0*/  SHFL.BFLY PT, R26, R13, 0x2, 0x1f ;  /* 0x0c401f000d1a7f89 */ /* 0x000e6200000e0000 */
[----:B------:R-:W-:Y:S02]  /*15d0*/  @!P2 FMUL R27, R27, 16777216 ;  /* 0x4b8000001b1ba820 */ /* 0x000fe40000400000 */
[----:B------:R-:W-:Y:S01]  /*15e0*/  @P0 FMUL R24, R24, 0.25 ;  /* 0x3e80000018180820 */ /* 0x000fe20000400000 */
[----:B------:R-:W-:Y:S01]  /*15f0*/  FSETP.NEU.AND P0, PT, R21, RZ, PT ;  /* 0x000000ff1500720b */ /* 0x000fe20003f0d000 */
[----:B------:R2:W3:Y:S02]  /*1600*/  MUFU.RCP R25, R27 ;  /* 0x0000001b00197308 */ /* 0x0004e40000001000 */
[----:B------:R-:W-:Y:S01]  /*1610*/  @!P2 FMUL R24, R24, 16777216 ;  /* 0x4b8000001818a820 */ /* 0x000fe20000400000 */
[----:B--2---:R-:W-:Y:S03]  /*1620*/  SHFL.BFLY PT, R27, R8, 0x2, 0x1f ;  /* 0x0c401f00081b7f89 */ /* 0x004fe600000e0000 */
[----:B---3--:R-:W-:Y:S01]  /*1630*/  FMUL R29, R25, R24 ;  /* 0x00000018191d7220 */ /* 0x008fe20000400000 */
[----:B------:R-:W-:Y:S01]  /*1640*/  FSEL R24, R23, RZ, P0 ;  /* 0x000000ff17187208 */ /* 0x000fe20000000000 */
[----:B-1----:R-:W-:-:S03]  /*1650*/  FADD R25, -R13, R26 ;  /* 0x0000001a0d197221 */ /* 0x002fc60000000100 */
[----:B------:R-:W-:Y:S02]  /*1660*/  FSEL R26, R29, RZ, P1 ;  /* 0x000000ff1d1a7208 */ /* 0x000fe40000800000 */
[----:B------:R-:W-:Y:S01]  /*1670*/  SHFL.BFLY PT, R29, R22, 0x2, 0x1f ;  /* 0x0c401f00161d7f89 */ /* 0x000fe200000e0000 */
[C---:B------:R-:W-:Y:S01]  /*1680*/  FFMA R23, R25.reuse, R24, R13 ;  /* 0x0000001819177223 */ /* 0x040fe2000000000d */
[----:B------:R-:W-:Y:S01]  /*1690*/  FMUL R25, R25, R25 ;  /* 0x0000001919197220 */ /* 0x000fe20000400000 */
[----:B------:R-:W-:-:S03]  /*16a0*/  FMUL R13, R28, R28 ;  /* 0x0000001c1c0d7220 */ /* 0x000fc60000400000 */
[----:B------:R-:W-:Y:S01]  /*16b0*/  FMUL R25, R4, R25 ;  /* 0x0000001904197220 */ /* 0x000fe20000400000 */
[----:B------:R-:W-:Y:S01]  /*16c0*/  FFMA R4, R28, R26, R19 ;  /* 0x0000001a1c047223 */ /* 0x000fe20000000013 */
[----:B------:R-:W-:Y:S01]  /*16d0*/  FMUL R19, R15, R13 ;  /* 0x0000000d0f137220 */ /* 0x000fe20000400000 */
[----:B------:R-:W1:Y:S04]  /*16e0*/  SHFL.BFLY PT, R28, R7, 0x2, 0x1f ;  /* 0x0c401f00071c7f89 */ /* 0x000e6800000e0000 */
[----:B------:R-:W2:Y:S01]  /*16f0*/  SHFL.BFLY PT, R13, R20, 0x4, 0x1f ;  /* 0x0c801f00140d7f89 */ /* 0x000ea200000e0000 */
[----:B-1----:R-:W-:Y:S01]  /*1700*/  FADD R15, R7, R28 ;  /* 0x0000001c070f7221 */ /* 0x002fe20000000000 */
[----:B------:R-:W-:Y:S01]  /*1710*/  FADD R7, R8, R27 ;  /* 0x0000001b08077221 */ /* 0x000fe20000000000 */
[----:B------:R-:W-:Y:S01]  /*1720*/  FADD R27, R22, R29 ;  /* 0x0000001d161b7221 */ /* 0x000fe20000000000 */
[----:B--2---:R-:W-:Y:S01]  /*1730*/  FADD R13, R20, R13 ;  /* 0x0000000d140d7221 */ /* 0x004fe20000000000 */
[----:B------:R-:W-:-:S02]  /*1740*/  FFMA R15, R14, R5, R15 ;  /* 0x000000050e0f7223 */ /* 0x000fc4000000000f */
[C---:B------:R-:W-:Y:S01]  /*1750*/  FMUL R28, R27.reuse, 0.25 ;  /* 0x3e8000001b1c7820 */ /* 0x040fe20000400000 */
[C---:B------:R-:W-:Y:S01]  /*1760*/  FSETP.GEU.AND P1, PT, |R27|.reuse, 1.175494350822287508e-38, PT ;  /* 0x008000001b00780b */ /* 0x040fe20003f2e200 */
[----:B------:R-:W-:Y:S01]  /*1770*/  FFMA R26, R26, R19, R13 ;  /* 0x000000131a1a7223 */ /* 0x000fe2000000000d */
[----:B------:R-:W-:Y:S01]  /*1780*/  FSETP.GT.AND P0, PT, |R27|, 8.50705917302346158658e+37, PT ;  /* 0x7e8000001b00780b */ /* 0x000fe20003f04200 */
[----:B------:R-:W-:Y:S01]  /*1790*/  FFMA R7, R24, R25, R7 ;  /* 0x0000001918077223 */ /* 0x000fe20000000007 */
[----:B------:R-:W-:Y:S01]  /*17a0*/  LOP3.LUT R13, R0, 0x1f, RZ, 0xc0, !PT ;  /* 0x0000001f000d7812 */ /* 0x000fe200078ec0ff */
[----:B------:R-:W1:Y:S01]  /*17b0*/  LDC.64 R24, c[0x0][0x228] ;  /* 0x00008a00ff187b82 */ /* 0x000e620000000a00 */
[----:B------:R-:W-:Y:S02]  /*17c0*/  FSEL R28, R28, R27, P0 ;  /* 0x0000001b1c1c7208 */ /* 0x000fe40000000000 */
[----:B------:R-:W-:Y:S02]  /*17d0*/  ISETP.GE.U32.AND P2, PT, R13, 0x2, PT ;  /* 0x000000020d00780c */ /* 0x000fe40003f46070 */
[----:B------:R-:W-:-:S02]  /*17e0*/  SHF.R.U32.HI R19, RZ, 0x3, R0 ;  /* 0x00000003ff137819 */ /* 0x000fc40000011600 */
[----:B------:R-:W-:Y:S01]  /*17f0*/  LOP3.LUT R13, R16, 0x4, RZ, 0xc0, !PT ;  /* 0x00000004100d7812 */ /* 0x000fe200078ec0ff */
[----:B------:R-:W-:Y:S01]  /*1800*/  @!P1 FMUL R28, R28, 16777216 ;  /* 0x4b8000001c1c9820 */ /* 0x000fe20000400000 */
[----:B------:R-:W-:Y:S01]  /*1810*/  LOP3.LUT R19, R19, 0xc, RZ, 0xc0, !PT ;  /* 0x0000000c13137812 */ /* 0x000fe200078ec0ff */
[----:B------:R-:W-:Y:S01]  /*1820*/  @P0 FMUL R29, R29, 0.25 ;  /* 0x3e8000001d1d0820 */ /* 0x000fe20000400000 */
[----:B------:R-:W-:Y:S02]  /*1830*/  SHF.L.U32 R20, R13, 0x4, RZ ;  /* 0x000000040d147819 */ /* 0x000fe400000006ff */
[----:B------:R-:W-:Y:S01]  /*1840*/  FSETP.NEU.AND P0, PT, R27, RZ, PT ;  /* 0x000000ff1b00720b */ /* 0x000fe20003f0d000 */
[----:B------:R-:W2:Y:S01]  /*1850*/  MUFU.RCP R28, R28 ;  /* 0x0000001c001c7308 */ /* 0x000ea20000001000 */
[----:B------:R-:W-:Y:S01]  /*1860*/  LOP3.LUT R8, R20, R19, RZ, 0xfc, !PT ;  /* 0x0000001314087212 */ /* 0x000fe200078efcff */
[----:B------:R-:W-:-:S04]  /*1870*/  @!P1 FMUL R29, R29, 16777216 ;  /* 0x4b8000001d1d9820 */ /* 0x000fc80000400000 */
[----:B------:R2:W-:Y:S04]  /*1880*/  @!P2 STS [R8+UR4+0x110], R6 ;  /* 0x000110060800a988 */ /* 0x0005e80008000804 */
[----:B------:R-:W-:Y:S04]  /*1890*/  @!P2 STS [R8+UR4+0x100], R11 ;  /* 0x0001000b0800a988 */ /* 0x000fe80008000804 */
[----:B------:R-:W-:Y:S01]  /*18a0*/  SHFL.BFLY PT, R11, R26, 0x2, 0x1f ;  /* 0x0c401f001a0b7f89 */ /* 0x000fe200000e0000 */
[----:B--2---:R-:W-:-:S03]  /*18b0*/  FMUL R6, R28, R29 ;  /* 0x0000001d1c067220 */ /* 0x004fc60000400000 */
[----:B------:R-:W2:Y:S04]  /*18c0*/  SHFL.BFLY PT, R29, R4, 0x2, 0x1f ;  /* 0x0c401f00041d7f89 */ /* 0x000ea800000e0000 */
[----:B------:R3:W-:Y:S04]  /*18d0*/  @!P2 STS [R8+UR4+0x120], R21 ;  /* 0x000120150800a988 */ /* 0x0007e80008000804 */
[----:B------:R-:W-:Y:S04]  /*18e0*/  @!P2 STS [R8+UR4], R12 ;  /* 0x0000000c0800a988 */ /* 0x000fe80008000804 */
[----:B------:R-:W-:Y:S01]  /*18f0*/  @!P2 STS [R8+UR4+0x130], R27 ;  /* 0x0001301b0800a988 */ /* 0x000fe20008000804 */
[----:B---3--:R-:W-:-:S03]  /*1900*/  FSEL R21, R6, RZ, P0 ;  /* 0x000000ff06157208 */ /* 0x008fc60000000000 */
[----:B------:R-:W-:Y:S01]  /*1910*/  @!P2 STS [R8+UR4+0x10], R9 ;  /* 0x000010090800a988 */ /* 0x000fe20008000804 */
[----:B------:R-:W-:-:S03]  /*1920*/  ISETP.GE.AND P0, PT, R0, 0x20, PT ;  /* 0x000000200000780c */ /* 0x000fc60003f06270 */
[----:B------:R3:W-:Y:S01]  /*1930*/  @!P2 STS [R8+UR4+0x20], R23 ;  /* 0x000020170800a988 */ /* 0x0007e20008000804 */
[----:B--2---:R-:W-:-:S03]  /*1940*/  FADD R6, -R4, R29 ;  /* 0x0000001d04067221 */ /* 0x004fc60000000100 */
[----:B------:R-:W-:Y:S01]  /*1950*/  @!P2 STS [R8+UR4+0x80], R10 ;  /* 0x0000800a0800a988 */ /* 0x000fe20008000804 */
[C---:B------:R-:W-:Y:S01]  /*1960*/  FFMA R29, R6.reuse, R21, R4 ;  /* 0x00000015061d7223 */ /* 0x040fe20000000004 */
[----:B------:R-:W-:Y:S01]  /*1970*/  FMUL R6, R6, R6 ;  /* 0x0000000606067220 */ /* 0x000fe20000400000 */
[----:B------:R-:W-:Y:S01]  /*1980*/  FADD R4, R26, R11 ;  /* 0x0000000b1a047221 */ /* 0x000fe20000000000 */
[----:B------:R-:W-:Y:S02]  /*1990*/  @!P2 STS [R8+UR4+0x90], R15 ;  /* 0x0000900f0800a988 */ /* 0x000fe40008000804 */
[----:B------:R-:W-:Y:S02]  /*19a0*/  FMUL R6, R22, R6 ;  /* 0x0000000616067220 */ /* 0x000fe40000400000 */
[----:B------:R-:W-:Y:S01]  /*19b0*/  @!P2 STS [R8+UR4+0x30], R29 ;  /* 0x0000301d0800a988 */ /* 0x000fe20008000804 */
[----:B---3--:R-:W2:Y:S01]  /*19c0*/  LDC.64 R22, c[0x0][0x230] ;  /* 0x00008c00ff167b82 */ /* 0x008ea20000000a00 */
[----:B------:R-:W-:-:S02]  /*19d0*/  FFMA R21, R21, R6, R4 ;  /* 0x0000000615157223 */ /* 0x000fc40000000004 */
[----:B------:R-:W-:Y:S04]  /*19e0*/  @!P2 STS [R8+UR4+0xa0], R7 ;  /* 0x0000a0070800a988 */ /* 0x000fe80008000804 */
[----:B------:R-:W-:Y:S01]  /*19f0*/  @!P2 STS [R8+UR4+0xb0], R21 ;  /* 0x0000b0150800a988 */ /* 0x000fe20008000804 */
[----:B------:R-:W-:Y:S06]  /*1a00*/  BAR.SYNC.DEFER_BLOCKING 0x0 ;  /* 0x0000000000007b1d */ /* 0x000fec0000010000 */
[----:B------:R-:W3:Y:S04]  /*1a10*/  @!P0 LDS R2, [R16+UR4+0x100] ;  /* 0x0001000410028984 */ /* 0x000ee80008000800 */
[----:B------:R-:W4:Y:S04]  /*1a20*/  @!P0 LDS R18, [R16+UR4] ;  /* 0x0000000410128984 */ /* 0x000f280008000800 */
[----:B------:R-:W5:Y:S04]  /*1a30*/  @!P0 LDS R17, [R16+UR4+0x80] ;  /* 0x0000800410118984 */ /* 0x000f680008000800 */
[----:B---3--:R-:W3:Y:S04]  /*1a40*/  SHFL.BFLY PT, R9, R2, 0x2, 0x1f ;  /* 0x0c401f0002097f89 */ /* 0x008ee800000e0000 */
[----:B----4-:R-:W4:Y:S04]  /*1a50*/  SHFL.BFLY PT, R7, R18, 0x2, 0x1f ;  /* 0x0c401f0012077f89 */ /* 0x010f2800000e0000 */
[----:B-----5:R-:W5:Y:S01]  /*1a60*/  SHFL.BFLY PT, R6, R17, 0x2, 0x1f ;  /* 0x0c401f0011067f89 */ /* 0x020f6200000e0000 */
[----:B---3--:R-:W-:-:S04]  /*1a70*/  FADD R4, R2, R9 ;  /* 0x0000000902047221 */ /* 0x008fc80000000000 */
[C---:B------:R-:W-:Y:S01]  /*1a80*/  FMUL R5, R4.reuse, 0.25 ;  /* 0x3e80000004057820 */ /* 0x040fe20000400000 */
[----:B------:R-:W-:Y:S01]  /*1a90*/  FSETP.GEU.AND P1, PT, |R4|, 1.175494350822287508e-38, PT ;  /* 0x008000000400780b */ /* 0x000fe20003f2e200 */
[----:B----4-:R-:W-:Y:S01]  /*1aa0*/  FADD R7, -R18, R7 ;  /* 0x0000000712077221 */ /* 0x010fe20000000100 */
[----:B------:R-:W-:Y:S01]  /*1ab0*/  FSETP.GT.AND P0, PT, |R4|, 8.50705917302346158658e+37, PT ;  /* 0x7e8000000400780b */ /* 0x000fe20003f04200 */
[----:B-----5:R-:W-:-:S03]  /*1ac0*/  FADD R6, R17, R6 ;  /* 0x0000000611067221 */ /* 0x020fc60000000000 */
[----:B------:R-:W-:Y:S02]  /*1ad0*/  FSEL R10, R5, R4, P0 ;  /* 0x00000004050a7208 */ /* 0x000fe40000000000 */
[----:B------:R-:W3:Y:S05]  /*1ae0*/  SHFL.BFLY PT, R5, R4, 0x1, 0x1f ;  /* 0x0c201f0004057f89 */ /* 0x000eea00000e0000 */
[----:B------:R-:W-:Y:S02]  /*1af0*/  @!P1 FMUL R10, R10, 16777216 ;  /* 0x4b8000000a0a9820 */ /* 0x000fe40000400000 */
[----:B------:R-:W-:Y:S01]  /*1b00*/  @P0 FMUL R9, R9, 0.25 ;  /* 0x3e80000009090820 */ /* 0x000fe20000400000 */
[----:B------:R-:W-:-:S03]  /*1b10*/  FSETP.NEU.AND P0, PT, R4, RZ, PT ;  /* 0x000000ff0400720b */ /* 0x000fc60003f0d000 */
[----:B------:R-:W4:Y:S01]  /*1b20*/  MUFU.RCP R10, R10 ;  /* 0x0000000a000a7308 */ /* 0x000f220000001000 */
[----:B------:R-:W-:Y:S01]  /*1b30*/  @!P1 FMUL R9, R9, 16777216 ;  /* 0x4b80000009099820 */ /* 0x000fe20000400000 */
[----:B---3--:R-:W-:-:S03]  /*1b40*/  FADD R11, R4, R5 ;  /* 0x00000005040b7221 */ /* 0x008fc60000000000 */
[----:B----4-:R-:W-:Y:S01]  /*1b50*/  FMUL R9, R10, R9 ;  /* 0x000000090a097220 */ /* 0x010fe20000400000 */
[C---:B------:R-:W-:Y:S01]  /*1b60*/  FMUL R8, R11.reuse, 0.25 ;  /* 0x3e8000000b087820 */ /* 0x040fe20000400000 */
[----:B------:R-:W-:-:S03]  /*1b70*/  FSETP.GEU.AND P1, PT, |R11|, 1.175494350822287508e-38, PT ;  /* 0x008000000b00780b */ /* 0x000fc60003f2e200 */
[----:B------:R-:W-:Y:S02]  /*1b80*/  FSEL R9, R9, RZ, P0 ;  /* 0x000000ff09097208 */ /* 0x000fe40000000000 */
[----:B------:R-:W-:-:S03]  /*1b90*/  FSETP.GT.AND P0, PT, |R11|, 8.50705917302346158658e+37, PT ;  /* 0x7e8000000b00780b */ /* 0x000fc60003f04200 */
[C---:B------:R-:W-:Y:S01]  /*1ba0*/  FFMA R18, R7.reuse, R9, R18 ;  /* 0x0000000907127223 */ /* 0x040fe20000000012 */
[----:B------:R-:W-:Y:S01]  /*1bb0*/  FMUL R7, R7, R7 ;  /* 0x0000000707077220 */ /* 0x000fe20000400000 */
[----:B------:R-:W-:-:S03]  /*1bc0*/  FSEL R8, R8, R11, P0 ;  /* 0x0000000b08087208 */ /* 0x000fc60000000000 */
[----:B------:R-:W-:Y:S01]  /*1bd0*/  FMUL R7, R2, R7 ;  /* 0x0000000702077220 */ /* 0x000fe20000400000 */
[----:B------:R-:W3:Y:S01]  /*1be0*/  SHFL.BFLY PT, R15, R18, 0x1, 0x1f ;  /* 0x0c201f00120f7f89 */ /* 0x000ee200000e0000 */
[----:B------:R-:W-:Y:S01]  /*1bf0*/  @!P1 FMUL R8, R8, 16777216 ;  /* 0x4b80000008089820 */ /* 0x000fe20000400000 */
[----:B------:R-:W-:Y:S01]  /*1c00*/  IADD3 R2, R20, UR4, RZ ;  /* 0x0000000414027c10 */ /* 0x000fe2000fffe0ff */
[----:B------:R-:W-:Y:S01]  /*1c10*/  FFMA R6, R9, R7, R6 ;  /* 0x0000000709067223 */ /* 0x000fe20000000006 */
[----:B------:R-:W-:Y:S01]  /*1c20*/  @P0 FMUL R5, R5, 0.25 ;  /* 0x3e80000005050820 */ /* 0x000fe20000400000 */
[C---:B------:R-:W-:Y:S02]  /*1c30*/  LOP3.LUT P0, RZ, R0.reuse, 0x3, RZ, 0xc0, !PT ;  /* 0x0000000300ff7812 */ /* 0x040fe4000780c0ff */
[----:B------:R-:W4:Y:S01]  /*1c40*/  MUFU.RCP R8, R8 ;  /* 0x0000000800087308 */ /* 0x000f220000001000 */
[----:B------:R-:W5:Y:S01]  /*1c50*/  SHFL.BFLY PT, R7, R6, 0x1, 0x1f ;  /* 0x0c201f0006077f89 */ /* 0x000f6200000e0000 */
[----:B------:R-:W-:Y:S01]  /*1c60*/  @!P1 FMUL R5, R5, 16777216 ;  /* 0x4b80000005059820 */ /* 0x000fe20000400000 */
[----:B------:R-:W-:Y:S01]  /*1c70*/  FSETP.NEU.AND P1, PT, R11, RZ, PT ;  /* 0x000000ff0b00720b */ /* 0x000fe20003f2d000 */
[----:B------:R-:W-:Y:S01]  /*1c80*/  IMAD R2, R13, -0xc, R2 ;  /* 0xfffffff40d027824 */ /* 0x000fe200078e0202 */
[----:B------:R-:W-:Y:S01]  /*1c90*/  ISETP.LT.AND P0, PT, R0, 0x20, !P0 ;  /* 0x000000200000780c */ /* 0x000fe20004701270 */
[----:B----4-:R-:W-:Y:S01]  /*1ca0*/  FMUL R5, R8, R5 ;  /* 0x0000000508057220 */ /* 0x010fe20000400000 */
[----:B---3--:R-:W-:-:S11]  /*1cb0*/  FADD R15, -R18, R15 ;  /* 0x0000000f120f7221 */ /* 0x008fd60000000100 */
[----:B------:R-:W-:Y:S01]  /*1cc0*/  @P0 STS [R16+UR4+0x100], R11 ;  /* 0x0001000b10000988 */ /* 0x000fe20008000804 */
[----:B------:R-:W-:Y:S01]  /*1cd0*/  FSEL R5, R5, RZ, P1 ;  /* 0x000000ff05057208 */ /* 0x000fe20000800000 */
[----:B------:R-:W-:Y:S01]  /*1ce0*/  FMUL R9, R15, R15 ;  /* 0x0000000f0f097220 */ /* 0x000fe20000400000 */
[----:B-----5:R-:W-:-:S03]  /*1cf0*/  FADD R6, R6, R7 ;  /* 0x0000000706067221 */ /* 0x020fc60000000000 */
[----:B------:R-:W-:Y:S01]  /*1d00*/  FMUL R9, R4, R9 ;  /* 0x0000000904097220 */ /* 0x000fe20000400000 */
[----:B------:R-:W-:Y:S01]  /*1d10*/  FFMA R15, R15, R5, R18 ;  /* 0x000000050f0f7223 */ /* 0x000fe20000000012 */
[----:B------:R-:W-:Y:S02]  /*1d20*/  SHF.R.U32.HI R18, RZ, 0x3, R0 ;  /* 0x00000003ff127819 */ /* 0x000fe40000011600 */
[----:B------:R-:W-:Y:S02]  /*1d30*/  FFMA R17, R5, R9, R6 ;  /* 0x0000000905117223 */ /* 0x000fe40000000006 */
[----:B------:R-:W-:Y:S01]  /*1d40*/  @P0 STS [R16+UR4], R15 ;  /* 0x0000000f10000988 */ /* 0x000fe20008000804 */
[----:B------:R-:W-:-:S03]  /*1d50*/  SGXT.U32 R18, R18, 0x2 ;  /* 0x000000021212781a */ /* 0x000fc60000000000 */
[----:B------:R3:W-:Y:S01]  /*1d60*/  @P0 STS [R16+UR4+0x80], R17 ;  /* 0x0000801110000988 */ /* 0x0007e20008000804 */
[----:B------:R-:W-:Y:S01]  /*1d70*/  BAR.SYNC.DEFER_BLOCKING 0x0 ;  /* 0x0000000000007b1d */ /* 0x000fe20000010000 */
[----:B------:R-:W-:Y:S02]  /*1d80*/  LOP3.LUT P0, RZ, R19, R18, RZ, 0xfc, !PT ;  /* 0x0000001213ff7212 */ /* 0x000fe4000780fcff */
[----:B---3--:R-:W-:-:S04]  /*1d90*/  LOP3.LUT R16, R0, 0x7, RZ, 0xc0, !PT ;  /* 0x0000000700107812 */ /* 0x008fc800078ec0ff */
[----:B------:R-:W-:Y:S01]  /*1da0*/  LEA R16, R16, UR4, 0x2 ;  /* 0x0000000410107c11 */ /* 0x000fe2000f8e10ff */
[----:B------:R-:W-:Y:S04]  /*1db0*/  LDS R4, [R20+UR4] ;  /* 0x0000000414047984 */ /* 0x000fe80008000800 */
[----:B------:R-:W-:Y:S04]  /*1dc0*/  LDS R5, [R20+UR4+0x10] ;  /* 0x0000100414057984 */ /* 0x000fe80008000800 */
[----:B------:R-:W-:Y:S04]  /*1dd0*/  LDS R6, [R20+UR4+0x20] ;  /* 0x0000200414067984 */ /* 0x000fe80008000800 */
[----:B------:R-:W3:Y:S04]  /*1de0*/  LDS R7, [R20+UR4+0x30] ;  /* 0x0000300414077984 */ /* 0x000ee80008000800 */
[----:B------:R-:W-:Y:S04]  /*1df0*/  LDS R8, [R20+UR4+0x80] ;  /* 0x0000800414087984 */ /* 0x000fe80008000800 */
[----:B------:R-:W-:Y:S04]  /*1e00*/  LDS R9, [R20+UR4+0x90] ;  /* 0x0000900414097984 */ /* 0x000fe80008000800 */
[----:B------:R-:W-:Y:S04]  /*1e10*/  LDS R10, [R20+UR4+0xa0] ;  /* 0x0000a004140a7984 */ /* 0x000fe80008000800 */
[----:B------:R-:W4:Y:S04]  /*1e20*/  LDS R11, [R20+UR4+0xb0] ;  /* 0x0000b004140b7984 */ /* 0x000f280008000800 */
[----:B------:R-:W-:Y:S04]  /*1e30*/  LDS R12, [R20+UR4+0x100] ;  /* 0x00010004140c7984 */ /* 0x000fe80008000800 */
[----:B------:R-:W-:Y:S04]  /*1e40*/  LDS R13, [R20+UR4+0x110] ;  /* 0x00011004140d7984 */ /* 0x000fe80008000800 */
[----:B------:R-:W-:Y:S04]  /*1e50*/  LDS R14, [R20+UR4+0x120] ;  /* 0x00012004140e7984 */ /* 0x000fe80008000800 */
[----:B------:R-:W5:Y:S01]  /*1e60*/  LDS R15, [R20+UR4+0x130] ;  /* 0x00013004140f7984 */ /* 0x000f620008000800 */
[----:B------:R-:W-:Y:S06]  /*1e70*/  BAR.SYNC.DEFER_BLOCKING 0x0 ;  /* 0x0000000000007b1d */ /* 0x000fec0000010000 */
[----:B---3--:R3:W-:Y:S02]  /*1e80*/  STS.128 [R2], R4 ;  /* 0x0000000402007388 */ /* 0x0087e40000000c00 */
[----:B------:R-:W-:Y:S01]  /*1e90*/  BAR.SYNC.DEFER_BLOCKING 0x0 ;  /* 0x0000000000007b1d */ /* 0x000fe20000010000 */
[----:B---3--:R-:W-:-:S04]  /*1ea0*/  LOP3.LUT R7, R3, 0x7, R0, 0xf8, !PT ;  /* 0x0000000703077812 */ /* 0x008fc800078ef800 */
[C---:B------:R-:W-:Y:S01]  /*1eb0*/  ISETP.LT.AND P0, PT, R7.reuse, 0xc0, !P0 ;  /* 0x000000c00700780c */ /* 0x040fe20004701270 */
[----:B-1----:R-:W-:-:S04]  /*1ec0*/  IMAD.WIDE R4, R7, 0x4, R24 ;  /* 0x0000000407047825 */ /* 0x002fc800078e0218 */
[----:B--2---:R-:W-:Y:S01]  /*1ed0*/  IMAD.WIDE R22, R7, 0x4, R22 ;  /* 0x0000000407167825 */ /* 0x004fe200078e0216 */
[----:B------:R-:W1:Y:S01]  /*1ee0*/  LDS R17, [R16] ;  /* 0x0000000010117984 */ /* 0x000e620000000800 */
[----:B------:R-:W-:Y:S06]  /*1ef0*/  BAR.SYNC.DEFER_BLOCKING 0x0 ;  /* 0x0000000000007b1d */ /* 0x000fec0000010000 */
[----:B----4-:R-:W-:Y:S02]  /*1f00*/  STS.128 [R2], R8 ;  /* 0x0000000802007388 */ /* 0x010fe40000000c00 */
[----:B------:R-:W-:Y:S06]  /*1f10*/  BAR.SYNC.DEFER_BLOCKING 0x0 ;  /* 0x0000000000007b1d */ /* 0x000fec0000010000 */
[----:B------:R-:W2:Y:S02]  /*1f20*/  LDS R21, [R16] ;  /* 0x0000000010157984 */ /* 0x000ea40000000800 */
[----:B------:R-:W-:Y:S06]  /*1f30*/  BAR.SYNC.DEFER_BLOCKING 0x0 ;  /* 0x0000000000007b1d */ /* 0x000fec0000010000 */
[----:B-----5:R3:W-:Y:S02]  /*1f40*/  STS.128 [R2], R12 ;  /* 0x0000000c02007388 */ /* 0x0207e40000000c00 */
[----:B------:R-:W-:Y:S06]  /*1f50*/  BAR.SYNC.DEFER_BLOCKING 0x0 ;  /* 0x0000000000007b1d */ /* 0x000fec0000010000 */
[----:B-1----:R3:W-:Y:S04]  /*1f60*/  @P0 STG.E desc[UR6][R4.64], R17 ;  /* 0x0000001104000986 */ /* 0x0027e8000c101906 */
[----:B--2---:R3:W-:Y:S01]  /*1f70*/  @P0 STG.E desc[UR6][R22.64], R21 ;  /* 0x0000001516000986 */ /* 0x0047e2000c101906 */
[----:B------:R-:W-:Y:S05]  /*1f80*/  @!P0 EXIT ;  /* 0x000000000000894d */ /* 0x000fea0003800000 */
[----:B---3--:R-:W0:Y:S01]  /*1f90*/  LDS R5, [R16] ;  /* 0x0000000010057984 */ /* 0x008e220000000800 */
[----:B------:R-:W1:Y:S02]  /*1fa0*/  LDC.64 R2, c[0x0][0x238] ;  /* 0x00008e00ff027b82 */ /* 0x000e640000000a00 */
[----:B-1----:R-:W-:-:S05]  /*1fb0*/  IMAD.WIDE R2, R7, 0x4, R2 ;  /* 0x0000000407027825 */ /* 0x002fca00078e0202 */
[----:B0-----:R-:W-:Y:S01]  /*1fc0*/  STG.E desc[UR6][R2.64], R5 ;  /* 0x0000000502007986 */ /* 0x001fe2000c101906 */
[----:B------:R-:W-:Y:S05]  /*1fd0*/  EXIT ;  /* 0x000000000000794d */ /* 0x000fea0003800000 */
.L_x_0:
[----:B------:R-:W-:-:S00]  /*1fe0*/  BRA `(.L_x_0) ;  /* 0xfffffffc00fc7947 */ /* 0x000fc0000383ffff */
[----:B------:R-:W-:-:S00]  /*1ff0*/  NOP ;  /* 0x0000000000007918 */ /* 0x000fc00000000000 */
        /* <DEDUP_REMOVED lines=8> */
.L_x_1:


//--------------------- .nv.shared.triton_per_fused_native_group_norm_21 --------------------------
	.section	.nv.shared.triton_per_fused_native_group_norm_21,"aw",@nobits
	.sectionflags	@""
	.align	16
	.zero		1024


//--------------------- .nv.constant0.triton_per_fused_native_group_norm_21 --------------------------
	.section	.nv.constant0.triton_per_fused_native_group_norm_21,"a",@progbits
	.sectionflags	@""
	.align	4
.nv.constant0.triton_per_fused_native_group_norm_21:
	.zero		584
